//
// Generated by NVIDIA NVVM Compiler
//
// Compiler Build ID: CL-36424714
// Cuda compilation tools, release 13.0, V13.0.88
// Based on NVVM 20.0.0
//

.version 9.0
.target sm_100
.address_size 64

	// .globl	_Z14Rgb2GrayKernelP6uchar3iiPh
.const .align 4 .b8 dc_xSobel[36] = {1, 0, 0, 0, 0, 0, 0, 0, 255, 255, 255, 255, 2, 0, 0, 0, 0, 0, 0, 0, 254, 255, 255, 255, 1, 0, 0, 0, 0, 0, 0, 0, 255, 255, 255, 255};
.const .align 4 .b8 dc_ySobel[36] = {1, 0, 0, 0, 2, 0, 0, 0, 1, 0, 0, 0, 0, 0, 0, 0, 0, 0, 0, 0, 0, 0, 0, 0, 255, 255, 255, 255, 254, 255, 255, 255, 255, 255, 255, 255};
.global .align 4 .u32 d_originalWidth;
.extern .shared .align 16 .b8 s_inPixels[];

.visible .entry _Z14Rgb2GrayKernelP6uchar3iiPh(
	.param .u64 .ptr .align 1 _Z14Rgb2GrayKernelP6uchar3iiPh_param_0,
	.param .u32 _Z14Rgb2GrayKernelP6uchar3iiPh_param_1,
	.param .u32 _Z14Rgb2GrayKernelP6uchar3iiPh_param_2,
	.param .u64 .ptr .align 1 _Z14Rgb2GrayKernelP6uchar3iiPh_param_3
)
{
	.reg .pred 	%p<4>;
	.reg .b16 	%rs<4>;
	.reg .b32 	%r<11>;
	.reg .b32 	%f<7>;
	.reg .b64 	%rd<11>;

	ld.param.u64 	%rd2, [_Z14Rgb2GrayKernelP6uchar3iiPh_param_0];
	ld.param.s32 	%rd4, [_Z14Rgb2GrayKernelP6uchar3iiPh_param_1];
	ld.param.u32 	%r1, [_Z14Rgb2GrayKernelP6uchar3iiPh_param_2];
	ld.param.u64 	%rd3, [_Z14Rgb2GrayKernelP6uchar3iiPh_param_3];
	mov.u32 	%r2, %ctaid.y;
	mov.u32 	%r3, %ntid.y;
	mov.u32 	%r4, %tid.y;
	mad.lo.s32 	%r5, %r2, %r3, %r4;
	cvt.u64.u32 	%rd5, %r5;
	mov.u32 	%r6, %ctaid.x;
	mov.u32 	%r7, %ntid.x;
	mov.u32 	%r8, %tid.x;
	mad.lo.s32 	%r9, %r6, %r7, %r8;
	cvt.u64.u32 	%rd6, %r9;
	mad.lo.s64 	%rd1, %rd4, %rd5, %rd6;
	setp.ge.u32 	%p1, %r5, %r1;
	setp.ge.u64 	%p2, %rd6, %rd4;
	or.pred  	%p3, %p1, %p2;
	@%p3 bra 	$L__BB0_2;
	cvta.to.global.u64 	%rd7, %rd2;
	cvta.to.global.u64 	%rd8, %rd3;
	mad.lo.s64 	%rd9, %rd1, 3, %rd7;
	ld.global.u8 	%rs1, [%rd9];
	cvt.rn.f32.u16 	%f1, %rs1;
	ld.global.u8 	%rs2, [%rd9+1];
	cvt.rn.f32.u16 	%f2, %rs2;
	mul.f32 	%f3, %f2, 0f3F1645A2;
	fma.rn.f32 	%f4, %f1, 0f3E991687, %f3;
	ld.global.u8 	%rs3, [%rd9+2];
	cvt.rn.f32.u16 	%f5, %rs3;
	fma.rn.f32 	%f6, %f5, 0f3DE978D5, %f4;
	cvt.rzi.u32.f32 	%r10, %f6;
	add.s64 	%rd10, %rd8, %rd1;
	st.global.u8 	[%rd10], %r10;
$L__BB0_2:
	ret;

}
	// .globl	_Z21pixelsImportantKernelPhiiPi
.visible .entry _Z21pixelsImportantKernelPhiiPi(
	.param .u64 .ptr .align 1 _Z21pixelsImportantKernelPhiiPi_param_0,
	.param .u32 _Z21pixelsImportantKernelPhiiPi_param_1,
	.param .u32 _Z21pixelsImportantKernelPhiiPi_param_2,
	.param .u64 .ptr .align 1 _Z21pixelsImportantKernelPhiiPi_param_3
)
{
	.reg .pred 	%p<30>;
	.reg .b16 	%rs<8>;
	.reg .b32 	%r<153>;
	.reg .b64 	%rd<58>;

	ld.param.u64 	%rd24, [_Z21pixelsImportantKernelPhiiPi_param_0];
	ld.param.u32 	%r37, [_Z21pixelsImportantKernelPhiiPi_param_1];
	ld.param.u32 	%r38, [_Z21pixelsImportantKernelPhiiPi_param_2];
	cvta.to.global.u64 	%rd1, %rd24;
	mov.u32 	%r39, %ctaid.y;
	mov.u32 	%r1, %ntid.y;
	mov.u32 	%r2, %tid.y;
	mad.lo.s32 	%r40, %r39, %r1, %r2;
	cvt.u64.u32 	%rd2, %r40;
	mov.u32 	%r41, %ctaid.x;
	mov.u32 	%r3, %ntid.x;
	mov.u32 	%r4, %tid.x;
	mad.lo.s32 	%r42, %r41, %r3, %r4;
	cvt.u64.u32 	%rd3, %r42;
	add.s32 	%r43, %r3, 2;
	cvt.u64.u32 	%rd4, %r43;
	add.s32 	%r44, %r1, 2;
	add.s32 	%r5, %r42, -1;
	setp.ge.u32 	%p1, %r2, %r44;
	@%p1 bra 	$L__BB1_14;
	cvt.u64.u32 	%rd5, %r4;
	add.s32 	%r6, %r37, -1;
	ld.global.u32 	%r7, [d_originalWidth];
	cvt.u64.u32 	%rd6, %r3;
	add.s64 	%rd7, %rd5, %rd6;
	max.u64 	%rd25, %rd7, %rd4;
	setp.lt.u64 	%p2, %rd7, %rd4;
	selp.u64 	%rd8, 1, 0, %p2;
	add.s64 	%rd26, %rd7, %rd8;
	sub.s64 	%rd9, %rd25, %rd26;
	and.b64  	%rd27, %rd9, -4294967296;
	setp.ne.s64 	%p3, %rd27, 0;
	@%p3 bra 	$L__BB1_3;
	cvt.u32.u64 	%r45, %rd6;
	cvt.u32.u64 	%r46, %rd9;
	div.u32 	%r47, %r46, %r45;
	cvt.u64.u32 	%rd54, %r47;
	bra.uni 	$L__BB1_4;
$L__BB1_3:
	div.u64 	%rd54, %rd9, %rd6;
$L__BB1_4:
	add.s64 	%rd13, %rd54, %rd8;
	and.b64  	%rd14, %rd13, 3;
	setp.lt.s32 	%p4, %r5, 0;
	setp.lt.s32 	%p5, %r5, %r37;
	selp.b32 	%r48, %r5, %r6, %p5;
	selp.b32 	%r8, 0, %r48, %p4;
	add.s32 	%r9, %r5, %r3;
	setp.lt.s32 	%p6, %r9, 0;
	setp.lt.s32 	%p7, %r9, %r37;
	selp.b32 	%r49, %r9, %r6, %p7;
	selp.b32 	%r10, 0, %r49, %p6;
	add.s32 	%r11, %r9, %r3;
	add.s64 	%rd15, %rd7, %rd6;
	setp.lt.s32 	%p8, %r11, 0;
	setp.lt.s32 	%p9, %r11, %r37;
	selp.b32 	%r50, %r11, %r6, %p9;
	selp.b32 	%r12, 0, %r50, %p8;
	add.s32 	%r13, %r38, -1;
	cvt.u32.u64 	%r51, %rd2;
	add.s32 	%r146, %r51, -1;
	cvt.u64.u32 	%rd55, %r2;
$L__BB1_5:
	cvt.u32.u64 	%r52, %rd4;
	setp.ge.u32 	%p10, %r4, %r52;
	@%p10 bra 	$L__BB1_13;
	setp.eq.s64 	%p11, %rd14, 3;
	setp.lt.s32 	%p12, %r146, %r38;
	selp.b32 	%r53, %r146, %r13, %p12;
	setp.lt.s32 	%p13, %r146, 0;
	selp.b32 	%r54, 0, %r53, %p13;
	mul.lo.s32 	%r16, %r7, %r54;
	mov.u64 	%rd56, %rd5;
	mov.u32 	%r147, %r5;
	@%p11 bra 	$L__BB1_10;
	setp.eq.s64 	%p14, %rd14, 0;
	add.s32 	%r55, %r16, %r8;
	cvt.s64.s32 	%rd28, %r55;
	add.s64 	%rd29, %rd1, %rd28;
	ld.global.u8 	%rs1, [%rd29];
	cvt.u32.u64 	%r56, %rd4;
	cvt.u32.u64 	%r57, %rd55;
	mad.lo.s32 	%r58, %r57, %r56, %r4;
	mov.u32 	%r59, s_inPixels;
	add.s32 	%r17, %r59, %r58;
	st.shared.u8 	[%r17], %rs1;
	mov.u64 	%rd56, %rd7;
	mov.u32 	%r147, %r9;
	@%p14 bra 	$L__BB1_10;
	setp.eq.s64 	%p15, %rd14, 1;
	add.s32 	%r60, %r16, %r10;
	cvt.s64.s32 	%rd30, %r60;
	add.s64 	%rd31, %rd1, %rd30;
	ld.global.u8 	%rs2, [%rd31];
	add.s32 	%r18, %r17, %r3;
	st.shared.u8 	[%r18], %rs2;
	mov.u64 	%rd56, %rd15;
	mov.u32 	%r147, %r11;
	@%p15 bra 	$L__BB1_10;
	cvt.u64.u32 	%rd32, %r3;
	add.s64 	%rd56, %rd15, %rd32;
	add.s32 	%r147, %r11, %r3;
	add.s32 	%r61, %r16, %r12;
	cvt.s64.s32 	%rd33, %r61;
	add.s64 	%rd34, %rd1, %rd33;
	ld.global.u8 	%rs3, [%rd34];
	add.s32 	%r62, %r18, %r3;
	st.shared.u8 	[%r62], %rs3;
$L__BB1_10:
	setp.lt.u64 	%p16, %rd13, 3;
	@%p16 bra 	$L__BB1_13;
	cvt.u32.u64 	%r63, %rd4;
	cvt.u32.u64 	%r64, %rd55;
	cvt.u32.u64 	%r65, %rd56;
	mad.lo.s32 	%r66, %r63, %r64, %r65;
	mov.u32 	%r67, s_inPixels;
	add.s32 	%r151, %r67, %r66;
	shl.b32 	%r68, %r3, 1;
	add.s32 	%r150, %r68, %r147;
	mad.lo.s32 	%r149, %r3, 3, %r147;
	add.s32 	%r148, %r3, %r147;
$L__BB1_12:
	setp.lt.s32 	%p17, %r147, 0;
	setp.lt.s32 	%p18, %r147, %r37;
	selp.b32 	%r69, %r147, %r6, %p18;
	selp.b32 	%r70, 0, %r69, %p17;
	add.s32 	%r71, %r16, %r70;
	cvt.s64.s32 	%rd35, %r71;
	add.s64 	%rd36, %rd1, %rd35;
	ld.global.u8 	%rs4, [%rd36];
	st.shared.u8 	[%r151], %rs4;
	add.s32 	%r72, %r147, %r3;
	setp.lt.s32 	%p19, %r148, 0;
	setp.lt.s32 	%p20, %r148, %r37;
	selp.b32 	%r73, %r148, %r6, %p20;
	selp.b32 	%r74, 0, %r73, %p19;
	add.s32 	%r75, %r16, %r74;
	cvt.s64.s32 	%rd37, %r75;
	add.s64 	%rd38, %rd1, %rd37;
	ld.global.u8 	%rs5, [%rd38];
	add.s32 	%r76, %r151, %r3;
	st.shared.u8 	[%r76], %rs5;
	add.s32 	%r77, %r72, %r3;
	setp.lt.s32 	%p21, %r150, 0;
	setp.lt.s32 	%p22, %r150, %r37;
	selp.b32 	%r78, %r150, %r6, %p22;
	selp.b32 	%r79, 0, %r78, %p21;
	add.s32 	%r80, %r16, %r79;
	cvt.s64.s32 	%rd39, %r80;
	add.s64 	%rd40, %rd1, %rd39;
	ld.global.u8 	%rs6, [%rd40];
	shl.b32 	%r81, %r3, 1;
	add.s32 	%r82, %r151, %r81;
	st.shared.u8 	[%r82], %rs6;
	add.s32 	%r83, %r77, %r3;
	setp.lt.s32 	%p23, %r149, 0;
	setp.lt.s32 	%p24, %r149, %r37;
	selp.b32 	%r84, %r149, %r6, %p24;
	selp.b32 	%r85, 0, %r84, %p23;
	add.s32 	%r86, %r16, %r85;
	cvt.s64.s32 	%rd41, %r86;
	add.s64 	%rd42, %rd1, %rd41;
	ld.global.u8 	%rs7, [%rd42];
	mad.lo.s32 	%r87, %r3, 3, %r151;
	st.shared.u8 	[%r87], %rs7;
	add.s32 	%r147, %r83, %r3;
	mul.wide.u32 	%rd43, %r3, 4;
	add.s64 	%rd56, %rd56, %rd43;
	shl.b32 	%r88, %r3, 2;
	add.s32 	%r151, %r151, %r88;
	add.s32 	%r150, %r150, %r88;
	add.s32 	%r149, %r149, %r88;
	add.s32 	%r148, %r148, %r88;
	setp.lt.u64 	%p25, %rd56, %rd4;
	@%p25 bra 	$L__BB1_12;
$L__BB1_13:
	add.s32 	%r146, %r146, %r1;
	cvt.u64.u32 	%rd44, %r1;
	add.s64 	%rd55, %rd55, %rd44;
	add.s32 	%r89, %r1, 2;
	cvt.u64.u32 	%rd45, %r89;
	setp.lt.u64 	%p26, %rd55, %rd45;
	@%p26 bra 	$L__BB1_5;
$L__BB1_14:
	cvt.u32.u64 	%r90, %rd4;
	cvt.u32.u64 	%r91, %rd2;
	bar.sync 	0;
	mad.lo.s32 	%r92, %r2, %r90, %r4;
	mov.u32 	%r93, s_inPixels;
	add.s32 	%r36, %r93, %r92;
	cvt.s64.s32 	%rd47, %r37;
	setp.ge.u64 	%p27, %rd3, %rd47;
	setp.ge.u32 	%p28, %r91, %r38;
	or.pred  	%p29, %p27, %p28;
	@%p29 bra 	$L__BB1_16;
	ld.param.u64 	%rd53, [_Z21pixelsImportantKernelPhiiPi_param_3];
	ld.shared.u8 	%r94, [%r36];
	ld.const.u32 	%r95, [dc_xSobel];
	ld.const.u32 	%r96, [dc_ySobel];
	ld.shared.u8 	%r97, [%r36+1];
	ld.const.u32 	%r98, [dc_xSobel+4];
	ld.const.u32 	%r99, [dc_ySobel+4];
	add.s32 	%r100, %r36, 2;
	ld.shared.u8 	%r101, [%r36+2];
	ld.const.u32 	%r102, [dc_xSobel+8];
	ld.const.u32 	%r103, [dc_ySobel+8];
	add.s32 	%r104, %r100, %r3;
	ld.shared.u8 	%r105, [%r104];
	ld.const.u32 	%r106, [dc_xSobel+12];
	ld.const.u32 	%r107, [dc_ySobel+12];
	ld.shared.u8 	%r108, [%r104+1];
	ld.const.u32 	%r109, [dc_xSobel+16];
	ld.const.u32 	%r110, [dc_ySobel+16];
	add.s32 	%r111, %r104, 2;
	ld.shared.u8 	%r112, [%r104+2];
	ld.const.u32 	%r113, [dc_xSobel+20];
	ld.const.u32 	%r114, [dc_ySobel+20];
	add.s32 	%r115, %r111, %r3;
	ld.shared.u8 	%r116, [%r115];
	ld.const.u32 	%r117, [dc_xSobel+24];
	ld.const.u32 	%r118, [dc_ySobel+24];
	ld.shared.u8 	%r119, [%r115+1];
	ld.const.u32 	%r120, [dc_xSobel+28];
	ld.const.u32 	%r121, [dc_ySobel+28];
	ld.shared.u8 	%r122, [%r115+2];
	ld.const.u32 	%r123, [dc_xSobel+32];
	ld.const.u32 	%r124, [dc_ySobel+32];
	ld.global.s32 	%rd48, [d_originalWidth];
	mad.lo.s64 	%rd49, %rd48, %rd2, %rd3;
	mul.lo.s32 	%r125, %r95, %r94;
	mad.lo.s32 	%r126, %r98, %r97, %r125;
	mad.lo.s32 	%r127, %r102, %r101, %r126;
	mad.lo.s32 	%r128, %r106, %r105, %r127;
	mad.lo.s32 	%r129, %r109, %r108, %r128;
	mad.lo.s32 	%r130, %r113, %r112, %r129;
	mad.lo.s32 	%r131, %r117, %r116, %r130;
	mad.lo.s32 	%r132, %r120, %r119, %r131;
	mad.lo.s32 	%r133, %r123, %r122, %r132;
	abs.s32 	%r134, %r133;
	mul.lo.s32 	%r135, %r96, %r94;
	mad.lo.s32 	%r136, %r99, %r97, %r135;
	mad.lo.s32 	%r137, %r103, %r101, %r136;
	mad.lo.s32 	%r138, %r107, %r105, %r137;
	mad.lo.s32 	%r139, %r110, %r108, %r138;
	mad.lo.s32 	%r140, %r114, %r112, %r139;
	mad.lo.s32 	%r141, %r118, %r116, %r140;
	mad.lo.s32 	%r142, %r121, %r119, %r141;
	mad.lo.s32 	%r143, %r124, %r122, %r142;
	abs.s32 	%r144, %r143;
	add.s32 	%r145, %r144, %r134;
	cvta.to.global.u64 	%rd50, %rd53;
	shl.b64 	%rd51, %rd49, 2;
	add.s64 	%rd52, %rd50, %rd51;
	st.global.u32 	[%rd52], %r145;
$L__BB1_16:
	ret;

}
	// .globl	_Z13carvingKernelPiP6uchar3PhS_i
.visible .entry _Z13carvingKernelPiP6uchar3PhS_i(
	.param .u64 .ptr .align 1 _Z13carvingKernelPiP6uchar3PhS_i_param_0,
	.param .u64 .ptr .align 1 _Z13carvingKernelPiP6uchar3PhS_i_param_1,
	.param .u64 .ptr .align 1 _Z13carvingKernelPiP6uchar3PhS_i_param_2,
	.param .u64 .ptr .align 1 _Z13carvingKernelPiP6uchar3PhS_i_param_3,
	.param .u32 _Z13carvingKernelPiP6uchar3PhS_i_param_4
)
{
	.reg .pred 	%p<6>;
	.reg .b16 	%rs<21>;
	.reg .b32 	%r<36>;
	.reg .b64 	%rd<29>;

	ld.param.u64 	%rd10, [_Z13carvingKernelPiP6uchar3PhS_i_param_0];
	ld.param.u64 	%rd11, [_Z13carvingKernelPiP6uchar3PhS_i_param_1];
	ld.param.u64 	%rd12, [_Z13carvingKernelPiP6uchar3PhS_i_param_2];
	ld.param.u64 	%rd13, [_Z13carvingKernelPiP6uchar3PhS_i_param_3];
	ld.param.u32 	%r18, [_Z13carvingKernelPiP6uchar3PhS_i_param_4];
	cvta.to.global.u64 	%rd1, %rd13;
	cvta.to.global.u64 	%rd2, %rd12;
	cvta.to.global.u64 	%rd3, %rd11;
	cvta.to.global.u64 	%rd14, %rd10;
	mov.u32 	%r19, %ctaid.x;
	ld.global.u32 	%r20, [d_originalWidth];
	mul.lo.s32 	%r1, %r20, %r19;
	mul.wide.u32 	%rd15, %r19, 4;
	add.s64 	%rd16, %rd14, %rd15;
	ld.global.u32 	%r2, [%rd16];
	add.s32 	%r21, %r18, -1;
	setp.ge.s32 	%p1, %r2, %r21;
	@%p1 bra 	$L__BB2_7;
	not.b32 	%r22, %r2;
	add.s32 	%r23, %r18, %r22;
	and.b32  	%r3, %r23, 3;
	setp.eq.s32 	%p2, %r3, 0;
	mov.u32 	%r33, %r2;
	@%p2 bra 	$L__BB2_4;
	neg.s32 	%r32, %r3;
	add.s64 	%rd4, %rd2, 1;
	add.s32 	%r31, %r2, %r1;
	add.s64 	%rd5, %rd3, 2;
	add.s64 	%rd6, %rd1, 4;
	add.s32 	%r33, %r2, %r3;
$L__BB2_3:
	.pragma "nounroll";
	cvt.s64.s32 	%rd17, %r31;
	add.s64 	%rd18, %rd4, %rd17;
	mul.wide.s32 	%rd19, %r31, 3;
	add.s64 	%rd20, %rd5, %rd19;
	mul.wide.s32 	%rd21, %r31, 4;
	add.s64 	%rd22, %rd6, %rd21;
	ld.global.u8 	%rs1, [%rd20+1];
	ld.global.u8 	%rs2, [%rd20+2];
	ld.global.u8 	%rs3, [%rd20+3];
	st.global.u8 	[%rd20+-2], %rs1;
	st.global.u8 	[%rd20+-1], %rs2;
	st.global.u8 	[%rd20], %rs3;
	ld.global.u8 	%rs4, [%rd18];
	st.global.u8 	[%rd18+-1], %rs4;
	ld.global.u32 	%r24, [%rd22];
	st.global.u32 	[%rd22+-4], %r24;
	add.s32 	%r32, %r32, 1;
	setp.ne.s32 	%p3, %r32, 0;
	add.s32 	%r31, %r31, 1;
	@%p3 bra 	$L__BB2_3;
$L__BB2_4:
	sub.s32 	%r25, %r18, %r2;
	add.s32 	%r26, %r25, -2;
	setp.lt.u32 	%p4, %r26, 3;
	@%p4 bra 	$L__BB2_7;
	sub.s32 	%r35, %r33, %r18;
	add.s64 	%rd7, %rd3, 7;
	add.s32 	%r34, %r33, %r1;
	add.s64 	%rd8, %rd1, 8;
	add.s64 	%rd9, %rd2, 2;
$L__BB2_6:
	cvt.s64.s32 	%rd23, %r34;
	mul.wide.s32 	%rd24, %r34, 3;
	add.s64 	%rd25, %rd7, %rd24;
	mul.wide.s32 	%rd26, %r34, 4;
	add.s64 	%rd27, %rd8, %rd26;
	add.s64 	%rd28, %rd9, %rd23;
	ld.global.u8 	%rs5, [%rd25+-4];
	ld.global.u8 	%rs6, [%rd25+-3];
	ld.global.u8 	%rs7, [%rd25+-2];
	st.global.u8 	[%rd25+-7], %rs5;
	st.global.u8 	[%rd25+-6], %rs6;
	st.global.u8 	[%rd25+-5], %rs7;
	ld.global.u8 	%rs8, [%rd28+-1];
	st.global.u8 	[%rd28+-2], %rs8;
	ld.global.u32 	%r27, [%rd27+-4];
	st.global.u32 	[%rd27+-8], %r27;
	ld.global.u8 	%rs9, [%rd25+-1];
	ld.global.u8 	%rs10, [%rd25];
	ld.global.u8 	%rs11, [%rd25+1];
	st.global.u8 	[%rd25+-4], %rs9;
	st.global.u8 	[%rd25+-3], %rs10;
	st.global.u8 	[%rd25+-2], %rs11;
	ld.global.u8 	%rs12, [%rd28];
	st.global.u8 	[%rd28+-1], %rs12;
	ld.global.u32 	%r28, [%rd27];
	st.global.u32 	[%rd27+-4], %r28;
	ld.global.u8 	%rs13, [%rd25+2];
	ld.global.u8 	%rs14, [%rd25+3];
	ld.global.u8 	%rs15, [%rd25+4];
	st.global.u8 	[%rd25+-1], %rs13;
	st.global.u8 	[%rd25], %rs14;
	st.global.u8 	[%rd25+1], %rs15;
	ld.global.u8 	%rs16, [%rd28+1];
	st.global.u8 	[%rd28], %rs16;
	ld.global.u32 	%r29, [%rd27+4];
	st.global.u32 	[%rd27], %r29;
	ld.global.u8 	%rs17, [%rd25+5];
	ld.global.u8 	%rs18, [%rd25+6];
	ld.global.u8 	%rs19, [%rd25+7];
	st.global.u8 	[%rd25+2], %rs17;
	st.global.u8 	[%rd25+3], %rs18;
	st.global.u8 	[%rd25+4], %rs19;
	ld.global.u8 	%rs20, [%rd28+2];
	st.global.u8 	[%rd28+1], %rs20;
	ld.global.u32 	%r30, [%rd27+8];
	st.global.u32 	[%rd27+4], %r30;
	add.s32 	%r35, %r35, 4;
	add.s32 	%r34, %r34, 4;
	setp.ne.s32 	%p5, %r35, -1;
	@%p5 bra 	$L__BB2_6;
$L__BB2_7:
	ret;

}
	// .globl	_Z16seamsScoreKernelPiS_iii
.visible .entry _Z16seamsScoreKernelPiS_iii(
	.param .u64 .ptr .align 1 _Z16seamsScoreKernelPiS_iii_param_0,
	.param .u64 .ptr .align 1 _Z16seamsScoreKernelPiS_iii_param_1,
	.param .u32 _Z16seamsScoreKernelPiS_iii_param_2,
	.param .u32 _Z16seamsScoreKernelPiS_iii_param_3,
	.param .u32 _Z16seamsScoreKernelPiS_iii_param_4
)
{
	.reg .pred 	%p<46>;
	.reg .b32 	%r<138>;
	.reg .b64 	%rd<56>;

	ld.param.u64 	%rd11, [_Z16seamsScoreKernelPiS_iii_param_0];
	ld.param.u64 	%rd12, [_Z16seamsScoreKernelPiS_iii_param_1];
	ld.param.u32 	%r63, [_Z16seamsScoreKernelPiS_iii_param_2];
	ld.param.u32 	%r64, [_Z16seamsScoreKernelPiS_iii_param_3];
	ld.param.u32 	%r65, [_Z16seamsScoreKernelPiS_iii_param_4];
	cvta.to.global.u64 	%rd1, %rd12;
	cvta.to.global.u64 	%rd2, %rd11;
	mov.u32 	%r1, %ntid.x;
	shr.u32 	%r2, %r1, 1;
	mov.u32 	%r66, %ctaid.x;
	add.s32 	%r67, %r66, -1;
	mov.u32 	%r3, %tid.x;
	mad.lo.s32 	%r4, %r67, %r2, %r3;
	setp.ne.s32 	%p1, %r65, 0;
	setp.lt.s32 	%p2, %r4, 0;
	setp.ge.s32 	%p3, %r4, %r63;
	or.pred  	%p4, %p2, %p3;
	or.pred  	%p5, %p4, %p1;
	@%p5 bra 	$L__BB3_2;
	mul.wide.u32 	%rd13, %r4, 4;
	add.s64 	%rd14, %rd2, %rd13;
	ld.global.u32 	%r68, [%rd14];
	add.s64 	%rd15, %rd1, %rd13;
	st.global.u32 	[%rd15], %r68;
$L__BB3_2:
	setp.eq.s32 	%p6, %r65, 0;
	bar.sync 	0;
	selp.u32 	%r127, 1, 0, %p6;
	setp.le.u32 	%p7, %r2, %r127;
	add.s32 	%r126, %r65, %r127;
	setp.ge.s32 	%p8, %r126, %r64;
	or.pred  	%p9, %p7, %p8;
	@%p9 bra 	$L__BB3_44;
	add.s32 	%r7, %r63, -1;
	not.b32 	%r69, %r65;
	add.s32 	%r70, %r64, %r69;
	sub.s32 	%r71, %r70, %r127;
	not.b32 	%r72, %r127;
	add.s32 	%r73, %r2, %r72;
	min.u32 	%r8, %r71, %r73;
	and.b32  	%r74, %r8, 3;
	setp.eq.s32 	%p10, %r74, 3;
	@%p10 bra 	$L__BB3_13;
	add.s32 	%r76, %r8, 1;
	and.b32  	%r9, %r76, 3;
	mov.b32 	%r123, 0;
$L__BB3_5:
	.pragma "nounroll";
	shl.b32 	%r77, %r127, 1;
	sub.s32 	%r78, %r1, %r77;
	setp.ge.u32 	%p11, %r3, %r78;
	@%p11 bra 	$L__BB3_12;
	add.s32 	%r13, %r127, %r4;
	setp.lt.s32 	%p12, %r13, 0;
	setp.ge.s32 	%p13, %r13, %r63;
	or.pred  	%p14, %p12, %p13;
	@%p14 bra 	$L__BB3_12;
	ld.global.u32 	%r14, [d_originalWidth];
	mul.lo.s32 	%r15, %r14, %r126;
	sub.s32 	%r79, %r15, %r14;
	add.s32 	%r80, %r79, %r13;
	mul.wide.s32 	%rd16, %r80, 4;
	add.s64 	%rd3, %rd1, %rd16;
	ld.global.u32 	%r125, [%rd3];
	setp.eq.s32 	%p15, %r13, 0;
	@%p15 bra 	$L__BB3_9;
	ld.global.u32 	%r81, [%rd3+-4];
	min.s32 	%r125, %r81, %r125;
$L__BB3_9:
	setp.ge.s32 	%p16, %r13, %r7;
	@%p16 bra 	$L__BB3_11;
	ld.global.u32 	%r82, [%rd3+4];
	min.s32 	%r125, %r82, %r125;
$L__BB3_11:
	add.s32 	%r83, %r15, %r13;
	mul.wide.s32 	%rd17, %r83, 4;
	add.s64 	%rd18, %rd2, %rd17;
	ld.global.u32 	%r84, [%rd18];
	add.s32 	%r85, %r84, %r125;
	mul.wide.s32 	%rd19, %r14, 4;
	add.s64 	%rd20, %rd3, %rd19;
	st.global.u32 	[%rd20], %r85;
$L__BB3_12:
	bar.sync 	0;
	add.s32 	%r127, %r127, 1;
	add.s32 	%r126, %r127, %r65;
	add.s32 	%r123, %r123, 1;
	setp.ne.s32 	%p17, %r123, %r9;
	@%p17 bra 	$L__BB3_5;
$L__BB3_13:
	setp.lt.u32 	%p18, %r8, 3;
	@%p18 bra 	$L__BB3_44;
	cvt.s64.s32 	%rd27, %r4;
$L__BB3_15:
	shl.b32 	%r86, %r127, 1;
	sub.s32 	%r87, %r1, %r86;
	setp.ge.u32 	%p19, %r3, %r87;
	@%p19 bra 	$L__BB3_22;
	add.s32 	%r28, %r127, %r4;
	setp.lt.s32 	%p20, %r28, 0;
	setp.ge.s32 	%p21, %r28, %r63;
	or.pred  	%p22, %p20, %p21;
	@%p22 bra 	$L__BB3_22;
	ld.global.u32 	%r29, [d_originalWidth];
	mul.lo.s32 	%r30, %r29, %r126;
	sub.s32 	%r88, %r30, %r29;
	add.s32 	%r89, %r88, %r28;
	mul.wide.s32 	%rd21, %r89, 4;
	add.s64 	%rd4, %rd1, %rd21;
	ld.global.u32 	%r131, [%rd4];
	setp.eq.s32 	%p23, %r28, 0;
	@%p23 bra 	$L__BB3_19;
	ld.global.u32 	%r90, [%rd4+-4];
	min.s32 	%r131, %r90, %r131;
$L__BB3_19:
	setp.ge.s32 	%p24, %r28, %r7;
	@%p24 bra 	$L__BB3_21;
	ld.global.u32 	%r91, [%rd4+4];
	min.s32 	%r131, %r91, %r131;
$L__BB3_21:
	add.s32 	%r92, %r30, %r28;
	mul.wide.s32 	%rd22, %r92, 4;
	add.s64 	%rd23, %rd2, %rd22;
	ld.global.u32 	%r93, [%rd23];
	add.s32 	%r94, %r93, %r131;
	mul.wide.s32 	%rd24, %r29, 4;
	add.s64 	%rd25, %rd4, %rd24;
	st.global.u32 	[%rd25], %r94;
$L__BB3_22:
	bar.sync 	0;
	add.s32 	%r36, %r127, 1;
	add.s32 	%r37, %r36, %r65;
	shl.b32 	%r95, %r36, 1;
	sub.s32 	%r96, %r1, %r95;
	setp.ge.u32 	%p25, %r3, %r96;
	@%p25 bra 	$L__BB3_29;
	add.s32 	%r38, %r36, %r4;
	setp.lt.s32 	%p26, %r38, 0;
	setp.ge.s32 	%p27, %r38, %r63;
	or.pred  	%p28, %p26, %p27;
	@%p28 bra 	$L__BB3_29;
	ld.global.u32 	%r39, [d_originalWidth];
	add.s32 	%r97, %r127, %r65;
	mul.lo.s32 	%r98, %r39, %r97;
	cvt.s64.s32 	%rd26, %r98;
	cvt.s64.s32 	%rd28, %r127;
	add.s64 	%rd5, %rd28, %rd27;
	add.s64 	%rd29, %rd5, %rd26;
	shl.b64 	%rd30, %rd29, 2;
	add.s64 	%rd6, %rd1, %rd30;
	ld.global.u32 	%r133, [%rd6+4];
	setp.eq.s32 	%p29, %r38, 0;
	@%p29 bra 	$L__BB3_26;
	ld.global.u32 	%r99, [%rd6];
	min.s32 	%r133, %r99, %r133;
$L__BB3_26:
	setp.ge.s32 	%p30, %r38, %r7;
	@%p30 bra 	$L__BB3_28;
	ld.global.u32 	%r100, [%rd6+8];
	min.s32 	%r133, %r100, %r133;
$L__BB3_28:
	mul.lo.s32 	%r101, %r39, %r37;
	cvt.s64.s32 	%rd31, %r101;
	add.s64 	%rd32, %rd5, %rd31;
	shl.b64 	%rd33, %rd32, 2;
	add.s64 	%rd34, %rd2, %rd33;
	ld.global.u32 	%r102, [%rd34+4];
	add.s32 	%r103, %r102, %r133;
	add.s64 	%rd35, %rd1, %rd33;
	st.global.u32 	[%rd35+4], %r103;
$L__BB3_29:
	bar.sync 	0;
	add.s32 	%r45, %r127, 2;
	shl.b32 	%r104, %r45, 1;
	sub.s32 	%r105, %r1, %r104;
	setp.ge.u32 	%p31, %r3, %r105;
	@%p31 bra 	$L__BB3_36;
	add.s32 	%r46, %r45, %r4;
	setp.lt.s32 	%p32, %r46, 0;
	setp.ge.s32 	%p33, %r46, %r63;
	or.pred  	%p34, %p32, %p33;
	@%p34 bra 	$L__BB3_36;
	ld.global.u32 	%r47, [d_originalWidth];
	mul.lo.s32 	%r106, %r47, %r37;
	cvt.s64.s32 	%rd36, %r106;
	cvt.s64.s32 	%rd38, %r127;
	add.s64 	%rd7, %rd38, %rd27;
	add.s64 	%rd39, %rd7, %rd36;
	shl.b64 	%rd40, %rd39, 2;
	add.s64 	%rd8, %rd1, %rd40;
	ld.global.u32 	%r135, [%rd8+8];
	setp.eq.s32 	%p35, %r46, 0;
	@%p35 bra 	$L__BB3_33;
	ld.global.u32 	%r107, [%rd8+4];
	min.s32 	%r135, %r107, %r135;
$L__BB3_33:
	setp.ge.s32 	%p36, %r46, %r7;
	@%p36 bra 	$L__BB3_35;
	ld.global.u32 	%r108, [%rd8+12];
	min.s32 	%r135, %r108, %r135;
$L__BB3_35:
	mad.lo.s32 	%r109, %r47, %r37, %r47;
	cvt.s64.s32 	%rd41, %r109;
	add.s64 	%rd42, %rd7, %rd41;
	shl.b64 	%rd43, %rd42, 2;
	add.s64 	%rd44, %rd2, %rd43;
	ld.global.u32 	%r110, [%rd44+8];
	add.s32 	%r111, %r110, %r135;
	add.s64 	%rd45, %rd1, %rd43;
	st.global.u32 	[%rd45+8], %r111;
$L__BB3_36:
	bar.sync 	0;
	add.s32 	%r53, %r127, 3;
	shl.b32 	%r112, %r53, 1;
	sub.s32 	%r113, %r1, %r112;
	setp.ge.u32 	%p37, %r3, %r113;
	@%p37 bra 	$L__BB3_43;
	add.s32 	%r54, %r53, %r4;
	setp.lt.s32 	%p38, %r54, 0;
	setp.ge.s32 	%p39, %r54, %r63;
	or.pred  	%p40, %p38, %p39;
	@%p40 bra 	$L__BB3_43;
	ld.global.u32 	%r114, [d_originalWidth];
	add.s32 	%r115, %r37, 2;
	mul.lo.s32 	%r55, %r114, %r115;
	sub.s32 	%r116, %r55, %r114;
	cvt.s64.s32 	%rd46, %r116;
	cvt.s64.s32 	%rd48, %r127;
	add.s64 	%rd9, %rd48, %rd27;
	add.s64 	%rd49, %rd9, %rd46;
	shl.b64 	%rd50, %rd49, 2;
	add.s64 	%rd10, %rd1, %rd50;
	ld.global.u32 	%r137, [%rd10+12];
	setp.eq.s32 	%p41, %r54, 0;
	@%p41 bra 	$L__BB3_40;
	ld.global.u32 	%r117, [%rd10+8];
	min.s32 	%r137, %r117, %r137;
$L__BB3_40:
	setp.ge.s32 	%p42, %r54, %r7;
	@%p42 bra 	$L__BB3_42;
	ld.global.u32 	%r118, [%rd10+16];
	min.s32 	%r137, %r118, %r137;
$L__BB3_42:
	cvt.s64.s32 	%rd51, %r55;
	add.s64 	%rd52, %rd9, %rd51;
	shl.b64 	%rd53, %rd52, 2;
	add.s64 	%rd54, %rd2, %rd53;
	ld.global.u32 	%r119, [%rd54+12];
	add.s32 	%r120, %r119, %r137;
	add.s64 	%rd55, %rd1, %rd53;
	st.global.u32 	[%rd55+12], %r120;
$L__BB3_43:
	bar.sync 	0;
	add.s32 	%r127, %r127, 4;
	setp.lt.u32 	%p43, %r127, %r2;
	add.s32 	%r126, %r37, 3;
	setp.lt.s32 	%p44, %r126, %r64;
	and.pred  	%p45, %p43, %p44;
	@%p45 bra 	$L__BB3_15;
$L__BB3_44:
	ret;

}


// ===== COMPILED SASS (sm_100) =====

	.target	sm_100

	.elftype	@"ET_EXEC"


//--------------------- .note.nv.tkinfo           --------------------------
	.section	.note.nv.tkinfo,"",@"SHT_NOTE"
	.sectionflags	@"SHF_NOTE_NV_TKINFO"
	.tkinfo
        /*0018*/ 	.word	0x00000002
        /*0030*/ 	.string	""
        /*0030*/ 	.string	"ptxas"
        /*0030*/ 	.string	"Cuda compilation tools, release 13.0, V13.0.88"
        /*0030*/ 	.string	"Build cuda_13.0.r13.0/compiler.36424714_0"
        /*0030*/ 	.string	"-arch sm_100 -m 64 "



//--------------------- .note.nv.cuinfo           --------------------------
	.section	.note.nv.cuinfo,"",@"SHT_NOTE"
	.sectionflags	@"SHF_NOTE_NV_CUINFO"
        /*0018*/ 	.short	0x0002
        /*001a*/ 	.short	0x0064
        /*001c*/ 	.short	0x0082
	.zero		2


//--------------------- .nv.info                  --------------------------
	.section	.nv.info,"",@"SHT_CUDA_INFO"
	.align	4


	//----- nvinfo : EIATTR_REGCOUNT
	.align		4
        /*0000*/ 	.byte	0x04, 0x2f
        /*0002*/ 	.short	(.L_4 - .L_3)
	.align		4
.L_3:
        /*0004*/ 	.word	index@(_Z14Rgb2GrayKernelP6uchar3iiPh)
        /*0008*/ 	.word	0x0000000b


	//----- nvinfo : EIATTR_FRAME_SIZE
	.align		4
.L_4:
        /*000c*/ 	.byte	0x04, 0x11
        /*000e*/ 	.short	(.L_6 - .L_5)
	.align		4
.L_5:
        /*0010*/ 	.word	index@(_Z14Rgb2GrayKernelP6uchar3iiPh)
        /*0014*/ 	.word	0x00000000


	//----- nvinfo : EIATTR_REGCOUNT
	.align		4
.L_6:
        /*0018*/ 	.byte	0x04, 0x2f
        /*001a*/ 	.short	(.L_8 - .L_7)
	.align		4
.L_7:
        /*001c*/ 	.word	index@(_Z21pixelsImportantKernelPhiiPi)
        /*0020*/ 	.word	0x00000028


	//----- nvinfo : EIATTR_FRAME_SIZE
	.align		4
.L_8:
        /*0024*/ 	.byte	0x04, 0x11
        /*0026*/ 	.short	(.L_10 - .L_9)
	.align		4
.L_9:
        /*0028*/ 	.word	index@($__internal_0_$__cuda_sm20_div_u64)
        /*002c*/ 	.word	0x00000000


	//----- nvinfo : EIATTR_FRAME_SIZE
	.align		4
.L_10:
        /*0030*/ 	.byte	0x04, 0x11
        /*0032*/ 	.short	(.L_12 - .L_11)
	.align		4
.L_11:
        /*0034*/ 	.word	index@(_Z21pixelsImportantKernelPhiiPi)
        /*0038*/ 	.word	0x00000000


	//----- nvinfo : EIATTR_REGCOUNT
	.align		4
.L_12:
        /*003c*/ 	.byte	0x04, 0x2f
        /*003e*/ 	.short	(.L_14 - .L_13)
	.align		4
.L_13:
        /*0040*/ 	.word	index@(_Z13carvingKernelPiP6uchar3PhS_i)
        /*0044*/ 	.word	0x0000001a


	//----- nvinfo : EIATTR_FRAME_SIZE
	.align		4
.L_14:
        /*0048*/ 	.byte	0x04, 0x11
        /*004a*/ 	.short	(.L_16 - .L_15)
	.align		4
.L_15:
        /*004c*/ 	.word	index@(_Z13carvingKernelPiP6uchar3PhS_i)
        /*0050*/ 	.word	0x00000000


	//----- nvinfo : EIATTR_REGCOUNT
	.align		4
.L_16:
        /*0054*/ 	.byte	0x04, 0x2f
        /*0056*/ 	.short	(.L_18 - .L_17)
	.align		4
.L_17:
        /*0058*/ 	.word	index@(_Z16seamsScoreKernelPiS_iii)
        /*005c*/ 	.word	0x0000001c


	//----- nvinfo : EIATTR_FRAME_SIZE
	.align		4
.L_18:
        /*0060*/ 	.byte	0x04, 0x11
        /*0062*/ 	.short	(.L_20 - .L_19)
	.align		4
.L_19:
        /*0064*/ 	.word	index@(_Z16seamsScoreKernelPiS_iii)
        /*0068*/ 	.word	0x00000000


	//----- nvinfo : EIATTR_MIN_STACK_SIZE
	.align		4
.L_20:
        /*006c*/ 	.byte	0x04, 0x12
        /*006e*/ 	.short	(.L_22 - .L_21)
	.align		4
.L_21:
        /*0070*/ 	.word	index@(_Z16seamsScoreKernelPiS_iii)
        /*0074*/ 	.word	0x00000000


	//----- nvinfo : EIATTR_MIN_STACK_SIZE
	.align		4
.L_22:
        /*0078*/ 	.byte	0x04, 0x12
        /*007a*/ 	.short	(.L_24 - .L_23)
	.align		4
.L_23:
        /*007c*/ 	.word	index@(_Z13carvingKernelPiP6uchar3PhS_i)
        /*0080*/ 	.word	0x00000000


	//----- nvinfo : EIATTR_MIN_STACK_SIZE
	.align		4
.L_24:
        /*0084*/ 	.byte	0x04, 0x12
        /*0086*/ 	.short	(.L_26 - .L_25)
	.align		4
.L_25:
        /*0088*/ 	.word	index@(_Z21pixelsImportantKernelPhiiPi)
        /*008c*/ 	.word	0x00000000


	//----- nvinfo : EIATTR_MIN_STACK_SIZE
	.align		4
.L_26:
        /*0090*/ 	.byte	0x04, 0x12
        /*0092*/ 	.short	(.L_28 - .L_27)
	.align		4
.L_27:
        /*0094*/ 	.word	index@(_Z14Rgb2GrayKernelP6uchar3iiPh)
        /*0098*/ 	.word	0x00000000
.L_28:


//--------------------- .nv.compat                --------------------------
	.section	.nv.compat,"",@"SHT_CUDA_COMPAT_INFO"
	.align	4
        /*0000*/ 	.byte	0x02, 0x09, 0x00, 0x00, 0x02, 0x02, 0x01, 0x00, 0x02, 0x05, 0x05, 0x00, 0x03, 0x07, 0x01, 0x01
        /*0010*/ 	.byte	0x02, 0x03, 0x00, 0x00, 0x02, 0x06, 0x01, 0x00, 0x04, 0x0b, 0x08, 0x00, 0x09, 0x00, 0x00, 0x00
        /*0020*/ 	.byte	0x00, 0x00, 0x00, 0x00


//--------------------- .nv.info._Z16seamsScoreKernelPiS_iii --------------------------
	.section	.nv.info._Z16seamsScoreKernelPiS_iii,"",@"SHT_CUDA_INFO"
	.sectionflags	@""
	.align	4


	//----- nvinfo : EIATTR_CUDA_API_VERSION
	.align		4
        /*0000*/ 	.byte	0x04, 0x37
        /*0002*/ 	.short	(.L_30 - .L_29)
.L_29:
        /*0004*/ 	.word	0x00000082


	//----- nvinfo : EIATTR_KPARAM_INFO
	.align		4
.L_30:
        /*0008*/ 	.byte	0x04, 0x17
        /*000a*/ 	.short	(.L_32 - .L_31)
.L_31:
        /*000c*/ 	.word	0x00000000
        /*0010*/ 	.short	0x0004
        /*0012*/ 	.short	0x0018
        /*0014*/ 	.byte	0x00, 0xf0, 0x11, 0x00


	//----- nvinfo : EIATTR_KPARAM_INFO
	.align		4
.L_32:
        /*0018*/ 	.byte	0x04, 0x17
        /*001a*/ 	.short	(.L_34 - .L_33)
.L_33:
        /*001c*/ 	.word	0x00000000
        /*0020*/ 	.short	0x0003
        /*0022*/ 	.short	0x0014
        /*0024*/ 	.byte	0x00, 0xf0, 0x11, 0x00


	//----- nvinfo : EIATTR_KPARAM_INFO
	.align		4
.L_34:
        /*0028*/ 	.byte	0x04, 0x17
        /*002a*/ 	.short	(.L_36 - .L_35)
.L_35:
        /*002c*/ 	.word	0x00000000
        /*0030*/ 	.short	0x0002
        /*0032*/ 	.short	0x0010
        /*0034*/ 	.byte	0x00, 0xf0, 0x11, 0x00


	//----- nvinfo : EIATTR_KPARAM_INFO
	.align		4
.L_36:
        /*0038*/ 	.byte	0x04, 0x17
        /*003a*/ 	.short	(.L_38 - .L_37)
.L_37:
        /*003c*/ 	.word	0x00000000
        /*0040*/ 	.short	0x0001
        /*0042*/ 	.short	0x0008
        /*0044*/ 	.byte	0x00, 0xf5, 0x21, 0x00


	//----- nvinfo : EIATTR_KPARAM_INFO
	.align		4
.L_38:
        /*0048*/ 	.byte	0x04, 0x17
        /*004a*/ 	.short	(.L_40 - .L_39)
.L_39:
        /*004c*/ 	.word	0x00000000
        /*0050*/ 	.short	0x0000
        /*0052*/ 	.short	0x0000
        /*0054*/ 	.byte	0x00, 0xf5, 0x21, 0x00


	//----- nvinfo : EIATTR_SPARSE_MMA_MASK
	.align		4
.L_40:
        /*0058*/ 	.byte	0x03, 0x50
        /*005a*/ 	.short	0x0000


	//----- nvinfo : EIATTR_MAXREG_COUNT
	.align		4
        /*005c*/ 	.byte	0x03, 0x1b
        /*005e*/ 	.short	0x00ff


	//----- nvinfo : EIATTR_NUM_BARRIERS
	.align		4
        /*0060*/ 	.byte	0x02, 0x4c
        /*0062*/ 	.byte	0x01
	.zero		1


	//----- nvinfo : EIATTR_MERCURY_ISA_VERSION
	.align		4
        /*0064*/ 	.byte	0x03, 0x5f
        /*0066*/ 	.short	0x0101


	//----- nvinfo : EIATTR_VRC_CTA_INIT_COUNT
	.align		4
        /*0068*/ 	.byte	0x02, 0x4a
	.zero		1
	.zero		1


	//----- nvinfo : EIATTR_EXIT_INSTR_OFFSETS
	.align		4
        /*006c*/ 	.byte	0x04, 0x1c
        /*006e*/ 	.short	(.L_42 - .L_41)


	//   ....[0]....
.L_41:
        /*0070*/ 	.word	0x000001a0


	//   ....[1]....
        /*0074*/ 	.word	0x000004c0


	//   ....[2]....
        /*0078*/ 	.word	0x00000ee0


	//----- nvinfo : EIATTR_CRS_STACK_SIZE
	.align		4
.L_42:
        /*007c*/ 	.byte	0x04, 0x1e
        /*007e*/ 	.short	(.L_44 - .L_43)
.L_43:
        /*0080*/ 	.word	0x00000000


	//----- nvinfo : EIATTR_CBANK_PARAM_SIZE
	.align		4
.L_44:
        /*0084*/ 	.byte	0x03, 0x19
        /*0086*/ 	.short	0x001c


	//----- nvinfo : EIATTR_PARAM_CBANK
	.align		4
        /*0088*/ 	.byte	0x04, 0x0a
        /*008a*/ 	.short	(.L_46 - .L_45)
	.align		4
.L_45:
        /*008c*/ 	.word	index@(.nv.constant0._Z16seamsScoreKernelPiS_iii)
        /*0090*/ 	.short	0x0380
        /*0092*/ 	.short	0x001c


	//----- nvinfo : EIATTR_SW_WAR
	.align		4
.L_46:
        /*0094*/ 	.byte	0x04, 0x36
        /*0096*/ 	.short	(.L_48 - .L_47)
.L_47:
        /*0098*/ 	.word	0x00000008
.L_48:


//--------------------- .nv.info._Z13carvingKernelPiP6uchar3PhS_i --------------------------
	.section	.nv.info._Z13carvingKernelPiP6uchar3PhS_i,"",@"SHT_CUDA_INFO"
	.sectionflags	@""
	.align	4


	//----- nvinfo : EIATTR_CUDA_API_VERSION
	.align		4
        /*0000*/ 	.byte	0x04, 0x37
        /*0002*/ 	.short	(.L_50 - .L_49)
.L_49:
        /*0004*/ 	.word	0x00000082


	//----- nvinfo : EIATTR_KPARAM_INFO
	.align		4
.L_50:
        /*0008*/ 	.byte	0x04, 0x17
        /*000a*/ 	.short	(.L_52 - .L_51)
.L_51:
        /*000c*/ 	.word	0x00000000
        /*0010*/ 	.short	0x0004
        /*0012*/ 	.short	0x0020
        /*0014*/ 	.byte	0x00, 0xf0, 0x11, 0x00


	//----- nvinfo : EIATTR_KPARAM_INFO
	.align		4
.L_52:
        /*0018*/ 	.byte	0x04, 0x17
        /*001a*/ 	.short	(.L_54 - .L_53)
.L_53:
        /*001c*/ 	.word	0x00000000
        /*0020*/ 	.short	0x0003
        /*0022*/ 	.short	0x0018
        /*0024*/ 	.byte	0x00, 0xf5, 0x21, 0x00


	//----- nvinfo : EIATTR_KPARAM_INFO
	.align		4
.L_54:
        /*0028*/ 	.byte	0x04, 0x17
        /*002a*/ 	.short	(.L_56 - .L_55)
.L_55:
        /*002c*/ 	.word	0x00000000
        /*0030*/ 	.short	0x0002
        /*0032*/ 	.short	0x0010
        /*0034*/ 	.byte	0x00, 0xf5, 0x21, 0x00


	//----- nvinfo : EIATTR_KPARAM_INFO
	.align		4
.L_56:
        /*0038*/ 	.byte	0x04, 0x17
        /*003a*/ 	.short	(.L_58 - .L_57)
.L_57:
        /*003c*/ 	.word	0x00000000
        /*0040*/ 	.short	0x0001
        /*0042*/ 	.short	0x0008
        /*0044*/ 	.byte	0x00, 0xf5, 0x21, 0x00


	//----- nvinfo : EIATTR_KPARAM_INFO
	.align		4
.L_58:
        /*0048*/ 	.byte	0x04, 0x17
        /*004a*/ 	.short	(.L_60 - .L_59)
.L_59:
        /*004c*/ 	.word	0x00000000
        /*0050*/ 	.short	0x0000
        /*0052*/ 	.short	0x0000
        /*0054*/ 	.byte	0x00, 0xf5, 0x21, 0x00


	//----- nvinfo : EIATTR_SPARSE_MMA_MASK
	.align		4
.L_60:
        /*0058*/ 	.byte	0x03, 0x50
        /*005a*/ 	.short	0x0000


	//----- nvinfo : EIATTR_MAXREG_COUNT
	.align		4
        /*005c*/ 	.byte	0x03, 0x1b
        /*005e*/ 	.short	0x00ff


	//----- nvinfo : EIATTR_MERCURY_ISA_VERSION
	.align		4
        /*0060*/ 	.byte	0x03, 0x5f
        /*0062*/ 	.short	0x0101


	//----- nvinfo : EIATTR_VRC_CTA_INIT_COUNT
	.align		4
        /*0064*/ 	.byte	0x02, 0x4a
	.zero		1
	.zero		1


	//----- nvinfo : EIATTR_EXIT_INSTR_OFFSETS
	.align		4
        /*0068*/ 	.byte	0x04, 0x1c
        /*006a*/ 	.short	(.L_62 - .L_61)


	//   ....[0]....
.L_61:
        /*006c*/ 	.word	0x000000b0


	//   ....[1]....
        /*0070*/ 	.word	0x000003f0


	//   ....[2]....
        /*0074*/ 	.word	0x000007b0


	//----- nvinfo : EIATTR_CBANK_PARAM_SIZE
	.align		4
.L_62:
        /*0078*/ 	.byte	0x03, 0x19
        /*007a*/ 	.short	0x0024


	//----- nvinfo : EIATTR_PARAM_CBANK
	.align		4
        /*007c*/ 	.byte	0x04, 0x0a
        /*007e*/ 	.short	(.L_64 - .L_63)
	.align		4
.L_63:
        /*0080*/ 	.word	index@(.nv.constant0._Z13carvingKernelPiP6uchar3PhS_i)
        /*0084*/ 	.short	0x0380
        /*0086*/ 	.short	0x0024


	//----- nvinfo : EIATTR_SW_WAR
	.align		4
.L_64:
        /*0088*/ 	.byte	0x04, 0x36
        /*008a*/ 	.short	(.L_66 - .L_65)
.L_65:
        /*008c*/ 	.word	0x00000008
.L_66:


//--------------------- .nv.info._Z21pixelsImportantKernelPhiiPi --------------------------
	.section	.nv.info._Z21pixelsImportantKernelPhiiPi,"",@"SHT_CUDA_INFO"
	.sectionflags	@""
	.align	4


	//----- nvinfo : EIATTR_CUDA_API_VERSION
	.align		4
        /*0000*/ 	.byte	0x04, 0x37
        /*0002*/ 	.short	(.L_68 - .L_67)
.L_67:
        /*0004*/ 	.word	0x00000082


	//----- nvinfo : EIATTR_KPARAM_INFO
	.align		4
.L_68:
        /*0008*/ 	.byte	0x04, 0x17
        /*000a*/ 	.short	(.L_70 - .L_69)
.L_69:
        /*000c*/ 	.word	0x00000000
        /*0010*/ 	.short	0x0003
        /*0012*/ 	.short	0x0010
        /*0014*/ 	.byte	0x00, 0xf5, 0x21, 0x00


	//----- nvinfo : EIATTR_KPARAM_INFO
	.align		4
.L_70:
        /*0018*/ 	.byte	0x04, 0x17
        /*001a*/ 	.short	(.L_72 - .L_71)
.L_71:
        /*001c*/ 	.word	0x00000000
        /*0020*/ 	.short	0x0002
        /*0022*/ 	.short	0x000c
        /*0024*/ 	.byte	0x00, 0xf0, 0x11, 0x00


	//----- nvinfo : EIATTR_KPARAM_INFO
	.align		4
.L_72:
        /*0028*/ 	.byte	0x04, 0x17
        /*002a*/ 	.short	(.L_74 - .L_73)
.L_73:
        /*002c*/ 	.word	0x00000000
        /*0030*/ 	.short	0x0001
        /*0032*/ 	.short	0x0008
        /*0034*/ 	.byte	0x00, 0xf0, 0x11, 0x00


	//----- nvinfo : EIATTR_KPARAM_INFO
	.align		4
.L_74:
        /*0038*/ 	.byte	0x04, 0x17
        /*003a*/ 	.short	(.L_76 - .L_75)
.L_75:
        /*003c*/ 	.word	0x00000000
        /*0040*/ 	.short	0x0000
        /*0042*/ 	.short	0x0000
        /*0044*/ 	.byte	0x00, 0xf5, 0x21, 0x00


	//----- nvinfo : EIATTR_SPARSE_MMA_MASK
	.align		4
.L_76:
        /*0048*/ 	.byte	0x03, 0x50
        /*004a*/ 	.short	0x0000


	//----- nvinfo : EIATTR_MAXREG_COUNT
	.align		4
        /*004c*/ 	.byte	0x03, 0x1b
        /*004e*/ 	.short	0x00ff


	//----- nvinfo : EIATTR_NUM_BARRIERS
	.align		4
        /*0050*/ 	.byte	0x02, 0x4c
        /*0052*/ 	.byte	0x01
	.zero		1


	//----- nvinfo : EIATTR_MERCURY_ISA_VERSION
	.align		4
        /*0054*/ 	.byte	0x03, 0x5f
        /*0056*/ 	.short	0x0101


	//----- nvinfo : EIATTR_VRC_CTA_INIT_COUNT
	.align		4
        /*0058*/ 	.byte	0x02, 0x4a
	.zero		1
	.zero		1


	//----- nvinfo : EIATTR_EXIT_INSTR_OFFSETS
	.align		4
        /*005c*/ 	.byte	0x04, 0x1c
        /*005e*/ 	.short	(.L_78 - .L_77)


	//   ....[0]....
.L_77:
        /*0060*/ 	.word	0x00000e10


	//   ....[1]....
        /*0064*/ 	.word	0x00001110


	//----- nvinfo : EIATTR_CRS_STACK_SIZE
	.align		4
.L_78:
        /*0068*/ 	.byte	0x04, 0x1e
        /*006a*/ 	.short	(.L_80 - .L_79)
.L_79:
        /*006c*/ 	.word	0x00000000


	//----- nvinfo : EIATTR_CBANK_PARAM_SIZE
	.align		4
.L_80:
        /*0070*/ 	.byte	0x03, 0x19
        /*0072*/ 	.short	0x0018


	//----- nvinfo : EIATTR_PARAM_CBANK
	.align		4
        /*0074*/ 	.byte	0x04, 0x0a
        /*0076*/ 	.short	(.L_82 - .L_81)
	.align		4
.L_81:
        /*0078*/ 	.word	index@(.nv.constant0._Z21pixelsImportantKernelPhiiPi)
        /*007c*/ 	.short	0x0380
        /*007e*/ 	.short	0x0018


	//----- nvinfo : EIATTR_SW_WAR
	.align		4
.L_82:
        /*0080*/ 	.byte	0x04, 0x36
        /*0082*/ 	.short	(.L_84 - .L_83)
.L_83:
        /*0084*/ 	.word	0x00000008
.L_84:


//--------------------- .nv.info._Z14Rgb2GrayKernelP6uchar3iiPh --------------------------
	.section	.nv.info._Z14Rgb2GrayKernelP6uchar3iiPh,"",@"SHT_CUDA_INFO"
	.sectionflags	@""
	.align	4


	//----- nvinfo : EIATTR_CUDA_API_VERSION
	.align		4
        /*0000*/ 	.byte	0x04, 0x37
        /*0002*/ 	.short	(.L_86 - .L_85)
.L_85:
        /*0004*/ 	.word	0x00000082


	//----- nvinfo : EIATTR_KPARAM_INFO
	.align		4
.L_86:
        /*0008*/ 	.byte	0x04, 0x17
        /*000a*/ 	.short	(.L_88 - .L_87)
.L_87:
        /*000c*/ 	.word	0x00000000
        /*0010*/ 	.short	0x0003
        /*0012*/ 	.short	0x0010
        /*0014*/ 	.byte	0x00, 0xf5, 0x21, 0x00


	//----- nvinfo : EIATTR_KPARAM_INFO
	.align		4
.L_88:
        /*0018*/ 	.byte	0x04, 0x17
        /*001a*/ 	.short	(.L_90 - .L_89)
.L_89:
        /*001c*/ 	.word	0x00000000
        /*0020*/ 	.short	0x0002
        /*0022*/ 	.short	0x000c
        /*0024*/ 	.byte	0x00, 0xf0, 0x11, 0x00


	//----- nvinfo : EIATTR_KPARAM_INFO
	.align		4
.L_90:
        /*0028*/ 	.byte	0x04, 0x17
        /*002a*/ 	.short	(.L_92 - .L_91)
.L_91:
        /*002c*/ 	.word	0x00000000
        /*0030*/ 	.short	0x0001
        /*0032*/ 	.short	0x0008
        /*0034*/ 	.byte	0x00, 0xf0, 0x11, 0x00


	//----- nvinfo : EIATTR_KPARAM_INFO
	.align		4
.L_92:
        /*0038*/ 	.byte	0x04, 0x17
        /*003a*/ 	.short	(.L_94 - .L_93)
.L_93:
        /*003c*/ 	.word	0x00000000
        /*0040*/ 	.short	0x0000
        /*0042*/ 	.short	0x0000
        /*0044*/ 	.byte	0x00, 0xf5, 0x21, 0x00


	//----- nvinfo : EIATTR_SPARSE_MMA_MASK
	.align		4
.L_94:
        /*0048*/ 	.byte	0x03, 0x50
        /*004a*/ 	.short	0x0000


	//----- nvinfo : EIATTR_MAXREG_COUNT
	.align		4
        /*004c*/ 	.byte	0x03, 0x1b
        /*004e*/ 	.short	0x00ff


	//----- nvinfo : EIATTR_MERCURY_ISA_VERSION
	.align		4
        /*0050*/ 	.byte	0x03, 0x5f
        /*0052*/ 	.short	0x0101


	//----- nvinfo : EIATTR_VRC_CTA_INIT_COUNT
	.align		4
        /*0054*/ 	.byte	0x02, 0x4a
	.zero		1
	.zero		1


	//----- nvinfo : EIATTR_EXIT_INSTR_OFFSETS
	.align		4
        /*0058*/ 	.byte	0x04, 0x1c
        /*005a*/ 	.short	(.L_96 - .L_95)


	//   ....[0]....
.L_95:
        /*005c*/ 	.word	0x00000110


	//   ....[1]....
        /*0060*/ 	.word	0x00000260


	//----- nvinfo : EIATTR_CBANK_PARAM_SIZE
	.align		4
.L_96:
        /*0064*/ 	.byte	0x03, 0x19
        /*0066*/ 	.short	0x0018


	//----- nvinfo : EIATTR_PARAM_CBANK
	.align		4
        /*0068*/ 	.byte	0x04, 0x0a
        /*006a*/ 	.short	(.L_98 - .L_97)
	.align		4
.L_97:
        /*006c*/ 	.word	index@(.nv.constant0._Z14Rgb2GrayKernelP6uchar3iiPh)
        /*0070*/ 	.short	0x0380
        /*0072*/ 	.short	0x0018


	//----- nvinfo : EIATTR_SW_WAR
	.align		4
.L_98:
        /*0074*/ 	.byte	0x04, 0x36
        /*0076*/ 	.short	(.L_100 - .L_99)
.L_99:
        /*0078*/ 	.word	0x00000008
.L_100:


//--------------------- .nv.callgraph             --------------------------
	.section	.nv.callgraph,"",@"SHT_CUDA_CALLGRAPH"
	.align	4
	.sectionentsize	8
	.align		4
        /*0000*/ 	.word	0x00000000
	.align		4
        /*0004*/ 	.word	0xffffffff
	.align		4
        /*0008*/ 	.word	0x00000000
	.align		4
        /*000c*/ 	.word	0xfffffffe
	.align		4
        /*0010*/ 	.word	0x00000000
	.align		4
        /*0014*/ 	.word	0xfffffffd
	.align		4
        /*0018*/ 	.word	0x00000000
	.align		4
        /*001c*/ 	.word	0xfffffffc


//--------------------- .nv.constant3             --------------------------
	.section	.nv.constant3,"a",@progbits
	.align	4
.nv.constant3:
	.type		dc_xSobel,@object
	.size		dc_xSobel,(dc_ySobel - dc_xSobel)
dc_xSobel:
        /*0000*/ 	.byte	0x01, 0x00, 0x00, 0x00, 0x00, 0x00, 0x00, 0x00, 0xff, 0xff, 0xff, 0xff, 0x02, 0x00, 0x00, 0x00
        /*0010*/ 	.byte	0x00, 0x00, 0x00, 0x00, 0xfe, 0xff, 0xff, 0xff, 0x01, 0x00, 0x00, 0x00, 0x00, 0x00, 0x00, 0x00
        /*0020*/ 	.byte	0xff, 0xff, 0xff, 0xff
	.type		dc_ySobel,@object
	.size		dc_ySobel,(.L_1 - dc_ySobel)
dc_ySobel:
        /*0024*/ 	.byte	0x01, 0x00, 0x00, 0x00, 0x02, 0x00, 0x00, 0x00, 0x01, 0x00, 0x00, 0x00, 0x00, 0x00, 0x00, 0x00
        /*0034*/ 	.byte	0x00, 0x00, 0x00, 0x00, 0x00, 0x00, 0x00, 0x00, 0xff, 0xff, 0xff, 0xff, 0xfe, 0xff, 0xff, 0xff
        /*0044*/ 	.byte	0xff, 0xff, 0xff, 0xff
.L_1:


//--------------------- .nv.constant4             --------------------------
	.section	.nv.constant4,"a",@progbits
	.align	8
	.align		8
.nv.constant4:
        /*0000*/ 	.dword	d_originalWidth


//--------------------- .text._Z16seamsScoreKernelPiS_iii --------------------------
	.section	.text._Z16seamsScoreKernelPiS_iii,"ax",@progbits
	.align	128
        .global         _Z16seamsScoreKernelPiS_iii
        .type           _Z16seamsScoreKernelPiS_iii,@function
        .size           _Z16seamsScoreKernelPiS_iii,(.L_x_32 - _Z16seamsScoreKernelPiS_iii)
        .other          _Z16seamsScoreKernelPiS_iii,@"STO_CUDA_ENTRY STV_DEFAULT"
_Z16seamsScoreKernelPiS_iii:
.text._Z16seamsScoreKernelPiS_iii:
[----:B------:R-:W-:Y:S01]  /*0000*/  LDC R1, c[0x0][0x37c] ;  /* 0x0000df00ff017b82 */ /* 0x000fe20000000800 */
[----:B------:R-:W0:Y:S07]  /*0010*/  S2R R6, SR_TID.X ;  /* 0x0000000000067919 */ /* 0x000e2e0000002100 */
[----:B------:R-:W1:Y:S01]  /*0020*/  S2UR UR4, SR_CTAID.X ;  /* 0x00000000000479c3 */ /* 0x000e620000002500 */
[----:B------:R-:W2:Y:S01]  /*0030*/  LDCU UR5, c[0x0][0x390] ;  /* 0x00007200ff0577ac */ /* 0x000ea20008000800 */
[----:B------:R-:W3:Y:S06]  /*0040*/  LDCU.64 UR6, c[0x0][0x358] ;  /* 0x00006b00ff0677ac */ /* 0x000eec0008000a00 */
[----:B------:R-:W4:Y:S08]  /*0050*/  LDC R11, c[0x0][0x360] ;  /* 0x0000d800ff0b7b82 */ /* 0x000f300000000800 */
[----:B------:R-:W5:Y:S01]  /*0060*/  LDC R13, c[0x0][0x398] ;  /* 0x0000e600ff0d7b82 */ /* 0x000f620000000800 */
[----:B-1----:R-:W-:-:S07]  /*0070*/  UIADD3 UR4, UPT, UPT, UR4, -0x1, URZ ;  /* 0xffffffff04047890 */ /* 0x002fce000fffe0ff */
[----:B------:R-:W1:Y:S01]  /*0080*/  LDC.64 R2, c[0x0][0x380] ;  /* 0x0000e000ff027b82 */ /* 0x000e620000000a00 */
[----:B----4-:R-:W-:-:S07]  /*0090*/  SHF.R.U32.HI R9, RZ, 0x1, R11 ;  /* 0x00000001ff097819 */ /* 0x010fce000001160b */
[----:B------:R-:W4:Y:S01]  /*00a0*/  LDC.64 R4, c[0x0][0x388] ;  /* 0x0000e200ff047b82 */ /* 0x000f220000000a00 */
[----:B0-----:R-:W-:-:S07]  /*00b0*/  IMAD R7, R9, UR4, R6 ;  /* 0x0000000409077c24 */ /* 0x001fce000f8e0206 */
[----:B------:R-:W0:Y:S01]  /*00c0*/  LDC R15, c[0x0][0x394] ;  /* 0x0000e500ff0f7b82 */ /* 0x000e220000000800 */
[----:B--2---:R-:W-:-:S04]  /*00d0*/  ISETP.GE.AND P0, PT, R7, UR5, PT ;  /* 0x0000000507007c0c */ /* 0x004fc8000bf06270 */
[----:B------:R-:W-:-:S04]  /*00e0*/  ISETP.LT.OR P0, PT, R7, RZ, P0 ;  /* 0x000000ff0700720c */ /* 0x000fc80000701670 */
[----:B-----5:R-:W-:-:S13]  /*00f0*/  ISETP.NE.OR P0, PT, R13, RZ, P0 ;  /* 0x000000ff0d00720c */ /* 0x020fda0000705670 */
[----:B-1----:R-:W-:-:S06]  /*0100*/  @!P0 IMAD.WIDE.U32 R2, R7, 0x4, R2 ;  /* 0x0000000407028825 */ /* 0x002fcc00078e0002 */
[----:B---3--:R-:W2:Y:S01]  /*0110*/  @!P0 LDG.E R3, desc[UR6][R2.64] ;  /* 0x0000000602038981 */ /* 0x008ea2000c1e1900 */
[----:B------:R-:W-:Y:S01]  /*0120*/  ISETP.NE.AND P1, PT, R13, RZ, PT ;  /* 0x000000ff0d00720c */ /* 0x000fe20003f25270 */
[----:B----4-:R-:W-:-:S03]  /*0130*/  @!P0 IMAD.WIDE.U32 R4, R7, 0x4, R4 ;  /* 0x0000000407048825 */ /* 0x010fc600078e0004 */
[----:B------:R-:W-:-:S05]  /*0140*/  SEL R0, RZ, 0x1, P1 ;  /* 0x00000001ff007807 */ /* 0x000fca0000800000 */
[----:B------:R-:W-:-:S05]  /*0150*/  IMAD.IADD R12, R0, 0x1, R13 ;  /* 0x00000001000c7824 */ /* 0x000fca00078e020d */
[----:B0-----:R-:W-:-:S04]  /*0160*/  ISETP.GE.AND P1, PT, R12, R15, PT ;  /* 0x0000000f0c00720c */ /* 0x001fc80003f26270 */
[----:B------:R-:W-:Y:S01]  /*0170*/  ISETP.LE.U32.OR P1, PT, R9, R0, P1 ;  /* 0x000000000900720c */ /* 0x000fe20000f23470 */
[----:B--2---:R0:W-:Y:S01]  /*0180*/  @!P0 STG.E desc[UR6][R4.64], R3 ;  /* 0x0000000304008986 */ /* 0x0041e2000c101906 */
[----:B------:R-:W-:Y:S11]  /*0190*/  BAR.SYNC.DEFER_BLOCKING 0x0 ;  /* 0x0000000000007b1d */ /* 0x000ff60000010000 */
[----:B------:R-:W-:Y:S05]  /*01a0*/  @P1 EXIT ;  /* 0x000000000000194d */ /* 0x000fea0003800000 */
[----:B0-----:R-:W-:Y:S01]  /*01b0*/  LOP3.LUT R3, RZ, R13, RZ, 0x33, !PT ;  /* 0x0000000dff037212 */ /* 0x001fe200078e33ff */
[----:B------:R-:W-:Y:S01]  /*01c0*/  UIADD3 UR5, UPT, UPT, UR5, -0x1, URZ ;  /* 0xffffffff05057890 */ /* 0x000fe2000fffe0ff */
[----:B------:R-:W-:Y:S02]  /*01d0*/  LOP3.LUT R2, RZ, R0, RZ, 0x33, !PT ;  /* 0x00000000ff027212 */ /* 0x000fe400078e33ff */
[----:B------:R-:W-:-:S04]  /*01e0*/  IADD3 R8, PT, PT, -R0, R15, R3 ;  /* 0x0000000f00087210 */ /* 0x000fc80007ffe103 */
[----:B------:R-:W-:-:S04]  /*01f0*/  VIADDMNMX.U32 R8, R9, R2, R8, PT ;  /* 0x0000000209087246 */ /* 0x000fc80003800008 */
[----:B------:R-:W-:-:S04]  /*0200*/  LOP3.LUT R2, R8, 0x3, RZ, 0xc0, !PT ;  /* 0x0000000308027812 */ /* 0x000fc800078ec0ff */
[----:B------:R-:W-:-:S13]  /*0210*/  ISETP.NE.AND P0, PT, R2, 0x3, PT ;  /* 0x000000030200780c */ /* 0x000fda0003f05270 */
[----:B------:R-:W-:Y:S05]  /*0220*/  @!P0 BRA `(.L_x_0) ;  /* 0x0000000000a08947 */ /* 0x000fea0003800000 */
[----:B------:R-:W0:Y:S01]  /*0230*/  LDC R17, c[0x0][0x398] ;  /* 0x0000e600ff117b82 */ /* 0x000e220000000800 */
[----:B------:R-:W-:Y:S01]  /*0240*/  VIADD R10, R8, 0x1 ;  /* 0x00000001080a7836 */ /* 0x000fe20000000000 */
[----:B------:R-:W1:Y:S04]  /*0250*/  LDCU UR8, c[0x0][0x390] ;  /* 0x00007200ff0877ac */ /* 0x000e680008000800 */
[----:B------:R-:W-:Y:S01]  /*0260*/  LOP3.LUT R10, R10, 0x3, RZ, 0xc0, !PT ;  /* 0x000000030a0a7812 */ /* 0x000fe200078ec0ff */
[----:B------:R-:W-:Y:S01]  /*0270*/  UMOV UR4, URZ ;  /* 0x000000ff00047c82 */ /* 0x000fe20008000000 */
[----:B------:R-:W2:Y:S08]  /*0280*/  LDC.64 R2, c[0x0][0x388] ;  /* 0x0000e200ff027b82 */ /* 0x000eb00000000a00 */
[----:B------:R-:W3:Y:S02]  /*0290*/  LDC.64 R4, c[0x0][0x380] ;  /* 0x0000e000ff047b82 */ /* 0x000ee40000000a00 */
.L_x_3:
[----:B------:R-:W-:Y:S01]  /*02a0*/  IMAD R13, R0, -0x2, R11 ;  /* 0xfffffffe000d7824 */ /* 0x000fe200078e020b */
[----:B------:R-:W-:Y:S04]  /*02b0*/  BSSY.RECONVERGENT B0, `(.L_x_1) ;  /* 0x0000019000007945 */ /* 0x000fe80003800200 */
[----:B------:R-:W-:-:S13]  /*02c0*/  ISETP.GE.U32.AND P0, PT, R6, R13, PT ;  /* 0x0000000d0600720c */ /* 0x000fda0003f06070 */
[----:B----4-:R-:W-:Y:S05]  /*02d0*/  @P0 BRA `(.L_x_2) ;  /* 0x0000000000580947 */ /* 0x010fea0003800000 */
[----:B------:R-:W-:-:S05]  /*02e0*/  IMAD.IADD R14, R7, 0x1, R0 ;  /* 0x00000001070e7824 */ /* 0x000fca00078e0200 */
[----:B-1----:R-:W-:-:S04]  /*02f0*/  ISETP.GE.AND P0, PT, R14, UR8, PT ;  /* 0x000000080e007c0c */ /* 0x002fc8000bf06270 */
[----:B------:R-:W-:-:S13]  /*0300*/  ISETP.LT.OR P0, PT, R14, RZ, P0 ;  /* 0x000000ff0e00720c */ /* 0x000fda0000701670 */
[----:B------:R-:W-:Y:S05]  /*0310*/  @P0 BRA `(.L_x_2) ;  /* 0x0000000000480947 */ /* 0x000fea0003800000 */
[----:B------:R-:W1:Y:S02]  /*0320*/  LDC.64 R18, c[0x4][RZ] ;  /* 0x01000000ff127b82 */ /* 0x000e640000000a00 */
[----:B-1----:R-:W4:Y:S01]  /*0330*/  LDG.E R19, desc[UR6][R18.64] ;  /* 0x0000000612137981 */ /* 0x002f22000c1e1900 */
[C---:B------:R-:W-:Y:S02]  /*0340*/  ISETP.NE.AND P0, PT, R14.reuse, RZ, PT ;  /* 0x000000ff0e00720c */ /* 0x040fe40003f05270 */
[----:B------:R-:W-:Y:S01]  /*0350*/  ISETP.GE.AND P1, PT, R14, UR5, PT ;  /* 0x000000050e007c0c */ /* 0x000fe2000bf26270 */
[----:B----4-:R-:W-:-:S05]  /*0360*/  IMAD R15, R19, R12, RZ ;  /* 0x0000000c130f7224 */ /* 0x010fca00078e02ff */
[C---:B------:R-:W-:Y:S01]  /*0370*/  IADD3 R13, PT, PT, R14.reuse, R15, -R19 ;  /* 0x0000000f0e0d7210 */ /* 0x040fe20007ffe813 */
[----:B------:R-:W-:-:S04]  /*0380*/  IMAD.IADD R15, R14, 0x1, R15 ;  /* 0x000000010e0f7824 */ /* 0x000fc800078e020f */
[----:B--2---:R-:W-:-:S05]  /*0390*/  IMAD.WIDE R12, R13, 0x4, R2 ;  /* 0x000000040d0c7825 */ /* 0x004fca00078e0202 */
[----:B------:R-:W2:Y:S01]  /*03a0*/  LDG.E R16, desc[UR6][R12.64] ;  /* 0x000000060c107981 */ /* 0x000ea2000c1e1900 */
[----:B---3--:R-:W-:-:S03]  /*03b0*/  IMAD.WIDE R14, R15, 0x4, R4 ;  /* 0x000000040f0e7825 */ /* 0x008fc600078e0204 */
[----:B------:R-:W2:Y:S04]  /*03c0*/  @P0 LDG.E R21, desc[UR6][R12.64+-0x4] ;  /* 0xfffffc060c150981 */ /* 0x000ea8000c1e1900 */
[----:B------:R-:W3:Y:S04]  /*03d0*/  @!P1 LDG.E R23, desc[UR6][R12.64+0x4] ;  /* 0x000004060c179981 */ /* 0x000ee8000c1e1900 */
[----:B------:R-:W4:Y:S01]  /*03e0*/  LDG.E R15, desc[UR6][R14.64] ;  /* 0x000000060e0f7981 */ /* 0x000f22000c1e1900 */
[----:B------:R-:W-:Y:S01]  /*03f0*/  IMAD.WIDE R18, R19, 0x4, R12 ;  /* 0x0000000413127825 */ /* 0x000fe200078e020c */
[----:B--2---:R-:W-:-:S04]  /*0400*/  @P0 VIMNMX R16, PT, PT, R16, R21, PT ;  /* 0x0000001510100248 */ /* 0x004fc80003fe0100 */
[----:B---3--:R-:W-:-:S05]  /*0410*/  @!P1 VIMNMX R16, PT, PT, R16, R23, PT ;  /* 0x0000001710109248 */ /* 0x008fca0003fe0100 */
[----:B----4-:R-:W-:-:S05]  /*0420*/  IMAD.IADD R21, R15, 0x1, R16 ;  /* 0x000000010f157824 */ /* 0x010fca00078e0210 */
[----:B------:R4:W-:Y:S02]  /*0430*/  STG.E desc[UR6][R18.64], R21 ;  /* 0x0000001512007986 */ /* 0x0009e4000c101906 */
.L_x_2:
[----:B-1----:R-:W-:Y:S05]  /*0440*/  BSYNC.RECONVERGENT B0 ;  /* 0x0000000000007941 */ /* 0x002fea0003800200 */
.L_x_1:
[----:B------:R-:W-:Y:S01]  /*0450*/  UIADD3 UR4, UPT, UPT, UR4, 0x1, URZ ;  /* 0x0000000104047890 */ /* 0x000fe2000fffe0ff */
[----:B------:R-:W-:Y:S01]  /*0460*/  VIADD R0, R0, 0x1 ;  /* 0x0000000100007836 */ /* 0x000fe20000000000 */
[----:B------:R-:W-:Y:S03]  /*0470*/  BAR.SYNC.DEFER_BLOCKING 0x0 ;  /* 0x0000000000007b1d */ /* 0x000fe60000010000 */
[----:B0-----:R-:W-:Y:S01]  /*0480*/  IMAD.IADD R12, R0, 0x1, R17 ;  /* 0x00000001000c7824 */ /* 0x001fe200078e0211 */
[----:B------:R-:W-:-:S13]  /*0490*/  ISETP.NE.AND P0, PT, R10, UR4, PT ;  /* 0x000000040a007c0c */ /* 0x000fda000bf05270 */
[----:B------:R-:W-:Y:S05]  /*04a0*/  @P0 BRA `(.L_x_3) ;  /* 0xfffffffc007c0947 */ /* 0x000fea000383ffff */
.L_x_0:
[----:B------:R-:W-:-:S13]  /*04b0*/  ISETP.GE.U32.AND P0, PT, R8, 0x3, PT ;  /* 0x000000030800780c */ /* 0x000fda0003f06070 */
[----:B------:R-:W-:Y:S05]  /*04c0*/  @!P0 EXIT ;  /* 0x000000000000894d */ /* 0x000fea0003800000 */
[----:B------:R-:W0:Y:S01]  /*04d0*/  LDC R13, c[0x0][0x398] ;  /* 0x0000e600ff0d7b82 */ /* 0x000e220000000800 */
[----:B------:R-:W-:Y:S01]  /*04e0*/  SHF.R.S32.HI R15, RZ, 0x1f, R7 ;  /* 0x0000001fff0f7819 */ /* 0x000fe20000011407 */
[----:B------:R-:W1:Y:S01]  /*04f0*/  LDCU UR4, c[0x0][0x390] ;  /* 0x00007200ff0477ac */ /* 0x000e620008000800 */
[----:B------:R-:W0:Y:S05]  /*0500*/  LDCU UR12, c[0x0][0x394] ;  /* 0x00007280ff0c77ac */ /* 0x000e2a0008000800 */
[----:B---3--:R-:W3:Y:S01]  /*0510*/  LDC.64 R4, c[0x0][0x388] ;  /* 0x0000e200ff047b82 */ /* 0x008ee20000000a00 */
[----:B------:R-:W0:Y:S01]  /*0520*/  LDCU.64 UR8, c[0x0][0x388] ;  /* 0x00007100ff0877ac */ /* 0x000e220008000a00 */
[----:B------:R-:W0:Y:S06]  /*0530*/  LDCU.64 UR10, c[0x0][0x380] ;  /* 0x00007000ff0a77ac */ /* 0x000e2c0008000a00 */
[----:B--2---:R-:W2:Y:S02]  /*0540*/  LDC.64 R2, c[0x0][0x380] ;  /* 0x0000e000ff027b82 */ /* 0x004ea40000000a00 */
.L_x_12:
[C-C-:B------:R-:W-:Y:S01]  /*0550*/  IMAD R17, R0.reuse, -0x2, R11.reuse ;  /* 0xfffffffe00117824 */ /* 0x140fe200078e020b */
[----:B------:R-:W-:Y:S01]  /*0560*/  BSSY.RECONVERGENT B0, `(.L_x_4) ;  /* 0x000001f000007945 */ /* 0x000fe20003800200 */
[C---:B------:R-:W-:Y:S02]  /*0570*/  VIADD R14, R0.reuse, 0x1 ;  /* 0x00000001000e7836 */ /* 0x040fe40000000000 */
[----:B------:R-:W-:Y:S01]  /*0580*/  VIADD R10, R0, 0x2 ;  /* 0x00000002000a7836 */ /* 0x000fe20000000000 */
[----:B------:R-:W-:Y:S01]  /*0590*/  ISETP.GE.U32.AND P0, PT, R6, R17, PT ;  /* 0x000000110600720c */ /* 0x000fe20003f06070 */
[--C-:B0---4-:R-:W-:Y:S02]  /*05a0*/  IMAD R19, R14, -0x2, R11.reuse ;  /* 0xfffffffe0e137824 */ /* 0x111fe400078e020b */
[----:B-1----:R-:W-:-:S03]  /*05b0*/  IMAD R21, R10, -0x2, R11 ;  /* 0xfffffffe0a157824 */ /* 0x002fc600078e020b */
[C---:B------:R-:W-:Y:S02]  /*05c0*/  ISETP.GE.U32.AND P2, PT, R6.reuse, R19, PT ;  /* 0x000000130600720c */ /* 0x040fe40003f46070 */
[----:B------:R-:W-:-:S05]  /*05d0*/  ISETP.GE.U32.AND P1, PT, R6, R21, PT ;  /* 0x000000150600720c */ /* 0x000fca0003f26070 */
[----:B------:R-:W-:Y:S08]  /*05e0*/  @P0 BRA `(.L_x_5) ;  /* 0x0000000000580947 */ /* 0x000ff00003800000 */
        /* <DEDUP_REMOVED lines=11> */
[----:B---3--:R-:W-:-:S05]  /*06a0*/  IMAD.WIDE R16, R17, 0x4, R4 ;  /* 0x0000000411107825 */ /* 0x008fca00078e0204 */
[----:B------:R-:W3:Y:S01]  /*06b0*/  LDG.E R8, desc[UR6][R16.64] ;  /* 0x0000000610087981 */ /* 0x000ee2000c1e1900 */
[----:B--2---:R-:W-:-:S03]  /*06c0*/  IMAD.WIDE R18, R19, 0x4, R2 ;  /* 0x0000000413127825 */ /* 0x004fc600078e0202 */
[----:B------:R-:W3:Y:S04]  /*06d0*/  @P0 LDG.E R23, desc[UR6][R16.64+-0x4] ;  /* 0xfffffc0610170981 */ /* 0x000ee8000c1e1900 */
[----:B------:R-:W2:Y:S04]  /*06e0*/  @!P3 LDG.E R25, desc[UR6][R16.64+0x4] ;  /* 0x000004061019b981 */ /* 0x000ea8000c1e1900 */
[----:B------:R-:W4:Y:S01]  /*06f0*/  LDG.E R19, desc[UR6][R18.64] ;  /* 0x0000000612137981 */ /* 0x000f22000c1e1900 */
[----:B------:R-:W-:Y:S01]  /*0700*/  IMAD.WIDE R20, R21, 0x4, R16 ;  /* 0x0000000415147825 */ /* 0x000fe200078e0210 */
[----:B---3--:R-:W-:-:S04]  /*0710*/  @P0 VIMNMX R8, PT, PT, R8, R23, PT ;  /* 0x0000001708080248 */ /* 0x008fc80003fe0100 */
[----:B--2---:R-:W-:-:S05]  /*0720*/  @!P3 VIMNMX R8, PT, PT, R8, R25, PT ;  /* 0x000000190808b248 */ /* 0x004fca0003fe0100 */
[----:B----4-:R-:W-:-:S05]  /*0730*/  IMAD.IADD R23, R19, 0x1, R8 ;  /* 0x0000000113177824 */ /* 0x010fca00078e0208 */
[----:B------:R4:W-:Y:S02]  /*0740*/  STG.E desc[UR6][R20.64], R23 ;  /* 0x0000001714007986 */ /* 0x0009e4000c101906 */
.L_x_5:
[----:B01----:R-:W-:Y:S05]  /*0750*/  BSYNC.RECONVERGENT B0 ;  /* 0x0000000000007941 */ /* 0x003fea0003800200 */
.L_x_4:
[----:B------:R-:W-:Y:S01]  /*0760*/  BAR.SYNC.DEFER_BLOCKING 0x0 ;  /* 0x0000000000007b1d */ /* 0x000fe20000010000 */
[----:B------:R-:W-:-:S05]  /*0770*/  IMAD.IADD R8, R14, 0x1, R13 ;  /* 0x000000010e087824 */ /* 0x000fca00078e020d */
[----:B------:R-:W-:Y:S04]  /*0780*/  BSSY.RECONVERGENT B0, `(.L_x_6) ;  /* 0x0000023000007945 */ /* 0x000fe80003800200 */
[----:B------:R-:W-:Y:S05]  /*0790*/  @P2 BRA `(.L_x_7) ;  /* 0x0000000000842947 */ /* 0x000fea0003800000 */
[----:B----4-:R-:W-:-:S05]  /*07a0*/  IMAD.IADD R20, R7, 0x1, R14 ;  /* 0x0000000107147824 */ /* 0x010fca00078e020e */
[----:B------:R-:W-:-:S04]  /*07b0*/  ISETP.GE.AND P0, PT, R20, UR4, PT ;  /* 0x0000000414007c0c */ /* 0x000fc8000bf06270 */
[----:B------:R-:W-:-:S13]  /*07c0*/  ISETP.LT.OR P0, PT, R20, RZ, P0 ;  /* 0x000000ff1400720c */ /* 0x000fda0000701670 */
[----:B------:R-:W-:Y:S05]  /*07d0*/  @P0 BRA `(.L_x_7) ;  /* 0x0000000000740947 */ /* 0x000fea0003800000 */
[----:B------:R-:W0:Y:S02]  /*07e0*/  LDC.64 R16, c[0x4][RZ] ;  /* 0x01000000ff107b82 */ /* 0x000e240000000a00 */
[----:B0-----:R-:W4:Y:S01]  /*07f0*/  LDG.E R17, desc[UR6][R16.64] ;  /* 0x0000000610117981 */ /* 0x001f22000c1e1900 */
[----:B------:R-:W-:Y:S01]  /*0800*/  IMAD.IADD R12, R0, 0x1, R13 ;  /* 0x00000001000c7824 */ /* 0x000fe200078e020d */
[----:B------:R-:W-:Y:S02]  /*0810*/  IADD3 R21, P0, PT, R7, R0, RZ ;  /* 0x0000000007157210 */ /* 0x000fe40007f1e0ff */
[----:B------:R-:W-:Y:S02]  /*0820*/  ISETP.NE.AND P2, PT, R20, RZ, PT ;  /* 0x000000ff1400720c */ /* 0x000fe40003f45270 */
[----:B------:R-:W-:Y:S01]  /*0830*/  LEA.HI.X.SX32 R23, R0, R15, 0x1, P0 ;  /* 0x0000000f00177211 */ /* 0x000fe200000f0eff */
[----:B----4-:R-:W-:Y:S02]  /*0840*/  IMAD R12, R17, R12, RZ ;  /* 0x0000000c110c7224 */ /* 0x010fe400078e02ff */
[----:B------:R-:W-:-:S03]  /*0850*/  IMAD R14, R8, R17, RZ ;  /* 0x00000011080e7224 */ /* 0x000fc600078e02ff */
[-C--:B------:R-:W-:Y:S02]  /*0860*/  IADD3 R19, P3, PT, R12, R21.reuse, RZ ;  /* 0x000000150c137210 */ /* 0x080fe40007f7e0ff */
[----:B------:R-:W-:Y:S02]  /*0870*/  IADD3 R21, P0, PT, R14, R21, RZ ;  /* 0x000000150e157210 */ /* 0x000fe40007f1e0ff */
[-C--:B------:R-:W-:Y:S02]  /*0880*/  LEA.HI.X.SX32 R12, R12, R23.reuse, 0x1, P3 ;  /* 0x000000170c0c7211 */ /* 0x080fe400018f0eff */
[----:B------:R-:W-:Y:S02]  /*0890*/  LEA R18, P4, R19, UR8, 0x2 ;  /* 0x0000000813127c11 */ /* 0x000fe4000f8810ff */
[----:B------:R-:W-:Y:S01]  /*08a0*/  ISETP.GE.AND P3, PT, R20, UR5, PT ;  /* 0x0000000514007c0c */ /* 0x000fe2000bf66270 */
[----:B------:R-:W-:Y:S01]  /*08b0*/  IMAD.SHL.U32 R20, R21, 0x4, RZ ;  /* 0x0000000415147824 */ /* 0x000fe200078e00ff */
[----:B------:R-:W-:-:S02]  /*08c0*/  LEA.HI.X.SX32 R14, R14, R23, 0x1, P0 ;  /* 0x000000170e0e7211 */ /* 0x000fc400000f0eff */
[----:B------:R-:W-:Y:S02]  /*08d0*/  LEA.HI.X R19, R19, UR9, R12, 0x2, P4 ;  /* 0x0000000913137c11 */ /* 0x000fe4000a0f140c */
[----:B------:R-:W-:Y:S02]  /*08e0*/  SHF.L.U64.HI R14, R21, 0x2, R14 ;  /* 0x00000002150e7819 */ /* 0x000fe4000001020e */
[----:B------:R-:W-:Y:S01]  /*08f0*/  IADD3 R16, P0, PT, R20, UR10, RZ ;  /* 0x0000000a14107c10 */ /* 0x000fe2000ff1e0ff */
[----:B------:R-:W4:Y:S04]  /*0900*/  LDG.E R12, desc[UR6][R18.64+0x4] ;  /* 0x00000406120c7981 */ /* 0x000f28000c1e1900 */
[----:B------:R-:W4:Y:S01]  /*0910*/  @P2 LDG.E R21, desc[UR6][R18.64] ;  /* 0x0000000612152981 */ /* 0x000f22000c1e1900 */
[----:B------:R-:W-:-:S03]  /*0920*/  IADD3.X R17, PT, PT, R14, UR11, RZ, P0, !PT ;  /* 0x0000000b0e117c10 */ /* 0x000fc600087fe4ff */
[----:B------:R-:W5:Y:S04]  /*0930*/  @!P3 LDG.E R23, desc[UR6][R18.64+0x8] ;  /* 0x000008061217b981 */ /* 0x000f68000c1e1900 */
[----:B------:R-:W2:Y:S01]  /*0940*/  LDG.E R17, desc[UR6][R16.64+0x4] ;  /* 0x0000040610117981 */ /* 0x000ea2000c1e1900 */
[----:B------:R-:W-:Y:S02]  /*0950*/  IADD3 R20, P0, PT, R20, UR8, RZ ;  /* 0x0000000814147c10 */ /* 0x000fe4000ff1e0ff */
[----:B----4-:R-:W-:Y:S02]  /*0960*/  @P2 VIMNMX R12, PT, PT, R12, R21, PT ;  /* 0x000000150c0c2248 */ /* 0x010fe40003fe0100 */
[----:B------:R-:W-:Y:S02]  /*0970*/  IADD3.X R21, PT, PT, R14, UR9, RZ, P0, !PT ;  /* 0x000000090e157c10 */ /* 0x000fe400087fe4ff */
[----:B-----5:R-:W-:-:S05]  /*0980*/  @!P3 VIMNMX R12, PT, PT, R12, R23, PT ;  /* 0x000000170c0cb248 */ /* 0x020fca0003fe0100 */
[----:B--2---:R-:W-:-:S05]  /*0990*/  IMAD.IADD R23, R17, 0x1, R12 ;  /* 0x0000000111177824 */ /* 0x004fca00078e020c */
[----:B------:R0:W-:Y:S02]  /*09a0*/  STG.E desc[UR6][R20.64+0x4], R23 ;  /* 0x0000041714007986 */ /* 0x0001e4000c101906 */
.L_x_7:
[----:B------:R-:W-:Y:S05]  /*09b0*/  BSYNC.RECONVERGENT B0 ;  /* 0x0000000000007941 */ /* 0x000fea0003800200 */
.L_x_6:
[----:B------:R-:W-:Y:S06]  /*09c0*/  BAR.SYNC.DEFER_BLOCKING 0x0 ;  /* 0x0000000000007b1d */ /* 0x000fec0000010000 */
[----:B------:R-:W-:Y:S04]  /*09d0*/  BSSY.RECONVERGENT B0, `(.L_x_8) ;  /* 0x0000022000007945 */ /* 0x000fe80003800200 */
[----:B------:R-:W-:Y:S05]  /*09e0*/  @P1 BRA `(.L_x_9) ;  /* 0x0000000000801947 */ /* 0x000fea0003800000 */
[----:B0---4-:R-:W-:-:S05]  /*09f0*/  IMAD.IADD R20, R7, 0x1, R10 ;  /* 0x0000000107147824 */ /* 0x011fca00078e020a */
[----:B------:R-:W-:-:S04]  /*0a00*/  ISETP.GE.AND P0, PT, R20, UR4, PT ;  /* 0x0000000414007c0c */ /* 0x000fc8000bf06270 */
[----:B------:R-:W-:-:S13]  /*0a10*/  ISETP.LT.OR P0, PT, R20, RZ, P0 ;  /* 0x000000ff1400720c */ /* 0x000fda0000701670 */
[----:B------:R-:W-:Y:S05]  /*0a20*/  @P0 BRA `(.L_x_9) ;  /* 0x0000000000700947 */ /* 0x000fea0003800000 */
[----:B------:R-:W0:Y:S02]  /*0a30*/  LDC.64 R16, c[0x4][RZ] ;  /* 0x01000000ff107b82 */ /* 0x000e240000000a00 */
[----:B0-----:R-:W4:Y:S01]  /*0a40*/  LDG.E R17, desc[UR6][R16.64] ;  /* 0x0000000610117981 */ /* 0x001f22000c1e1900 */
[----:B------:R-:W-:-:S04]  /*0a50*/  IADD3 R21, P0, PT, R7, R0, RZ ;  /* 0x0000000007157210 */ /* 0x000fc80007f1e0ff */
[----:B------:R-:W-:Y:S02]  /*0a60*/  LEA.HI.X.SX32 R23, R0, R15, 0x1, P0 ;  /* 0x0000000f00177211 */ /* 0x000fe400000f0eff */
[----:B------:R-:W-:Y:S01]  /*0a70*/  ISETP.NE.AND P0, PT, R20, RZ, PT ;  /* 0x000000ff1400720c */ /* 0x000fe20003f05270 */
[CC--:B----4-:R-:W-:Y:S02]  /*0a80*/  IMAD R10, R8.reuse, R17.reuse, RZ ;  /* 0x00000011080a7224 */ /* 0x0d0fe400078e02ff */
[----:B------:R-:W-:-:S03]  /*0a90*/  IMAD R12, R8, R17, R17 ;  /* 0x00000011080c7224 */ /* 0x000fc600078e0211 */
        /* <DEDUP_REMOVED lines=15> */
[----:B----4-:R-:W-:Y:S02]  /*0b90*/  @P0 VIMNMX R10, PT, PT, R10, R21, PT ;  /* 0x000000150a0a0248 */ /* 0x010fe40003fe0100 */
[----:B------:R-:W-:Y:S02]  /*0ba0*/  IADD3 R20, P0, PT, R20, UR8, RZ ;  /* 0x0000000814147c10 */ /* 0x000fe4000ff1e0ff */
[----:B-----5:R-:W-:Y:S02]  /*0bb0*/  @!P1 VIMNMX R10, PT, PT, R10, R23, PT ;  /* 0x000000170a0a9248 */ /* 0x020fe40003fe0100 */
[----:B------:R-:W-:-:S03]  /*0bc0*/  IADD3.X R21, PT, PT, R12, UR9, RZ, P0, !PT ;  /* 0x000000090c157c10 */ /* 0x000fc600087fe4ff */
[----:B--2---:R-:W-:-:S05]  /*0bd0*/  IMAD.IADD R23, R17, 0x1, R10 ;  /* 0x0000000111177824 */ /* 0x004fca00078e020a */
[----:B------:R1:W-:Y:S02]  /*0be0*/  STG.E desc[UR6][R20.64+0x8], R23 ;  /* 0x0000081714007986 */ /* 0x0003e4000c101906 */
.L_x_9:
[----:B------:R-:W-:Y:S05]  /*0bf0*/  BSYNC.RECONVERGENT B0 ;  /* 0x0000000000007941 */ /* 0x000fea0003800200 */
.L_x_8:
[----:B------:R-:W-:Y:S01]  /*0c00*/  VIADD R10, R0, 0x3 ;  /* 0x00000003000a7836 */ /* 0x000fe20000000000 */
[----:B------:R-:W-:Y:S03]  /*0c10*/  BAR.SYNC.DEFER_BLOCKING 0x0 ;  /* 0x0000000000007b1d */ /* 0x000fe60000010000 */
[----:B------:R-:W-:-:S03]  /*0c20*/  IMAD R17, R10, -0x2, R11 ;  /* 0xfffffffe0a117824 */ /* 0x000fc600078e020b */
[----:B------:R-:W-:Y:S02]  /*0c30*/  BSSY.RECONVERGENT B0, `(.L_x_10) ;  /* 0x0000024000007945 */ /* 0x000fe40003800200 */
[----:B------:R-:W-:-:S13]  /*0c40*/  ISETP.GE.U32.AND P0, PT, R6, R17, PT ;  /* 0x000000110600720c */ /* 0x000fda0003f06070 */
[----:B------:R-:W-:Y:S05]  /*0c50*/  @P0 BRA `(.L_x_11) ;  /* 0x0000000000840947 */ /* 0x000fea0003800000 */
[----:B------:R-:W-:-:S05]  /*0c60*/  IMAD.IADD R18, R7, 0x1, R10 ;  /* 0x0000000107127824 */ /* 0x000fca00078e020a */
[----:B------:R-:W-:-:S04]  /*0c70*/  ISETP.GE.AND P0, PT, R18, UR4, PT ;  /* 0x0000000412007c0c */ /* 0x000fc8000bf06270 */
[----:B------:R-:W-:-:S13]  /*0c80*/  ISETP.LT.OR P0, PT, R18, RZ, P0 ;  /* 0x000000ff1200720c */ /* 0x000fda0000701670 */
[----:B------:R-:W-:Y:S05]  /*0c90*/  @P0 BRA `(.L_x_11) ;  /* 0x0000000000740947 */ /* 0x000fea0003800000 */
[----:B------:R-:W5:Y:S02]  /*0ca0*/  LDC.64 R16, c[0x4][RZ] ;  /* 0x01000000ff107b82 */ /* 0x000f640000000a00 */
[----:B-----5:R-:W0:Y:S01]  /*0cb0*/  LDG.E R16, desc[UR6][R16.64] ;  /* 0x0000000610107981 */ /* 0x020e22000c1e1900 */
[----:B------:R-:W-:Y:S01]  /*0cc0*/  VIADD R19, R8, 0x2 ;  /* 0x0000000208137836 */ /* 0x000fe20000000000 */
[----:B------:R-:W-:-:S04]  /*0cd0*/  IADD3 R12, P0, PT, R7, R0, RZ ;  /* 0x00000000070c7210 */ /* 0x000fc80007f1e0ff */
[----:B------:R-:W-:Y:S02]  /*0ce0*/  LEA.HI.X.SX32 R22, R0, R15, 0x1, P0 ;  /* 0x0000000f00167211 */ /* 0x000fe400000f0eff */
[----:B------:R-:W-:Y:S01]  /*0cf0*/  ISETP.NE.AND P0, PT, R18, RZ, PT ;  /* 0x000000ff1200720c */ /* 0x000fe20003f05270 */
[----:B01--4-:R-:W-:-:S04]  /*0d00*/  IMAD R21, R16, R19, RZ ;  /* 0x0000001310157224 */ /* 0x013fc800078e02ff */
[----:B------:R-:W-:-:S05]  /*0d10*/  IMAD.IADD R10, R21, 0x1, -R16 ;  /* 0x00000001150a7824 */ /* 0x000fca00078e0a10 */
[CC--:B------:R-:W-:Y:S02]  /*0d20*/  IADD3 R14, P1, PT, R10.reuse, R12.reuse, RZ ;  /* 0x0000000c0a0e7210 */ /* 0x0c0fe40007f3e0ff */
[C---:B------:R-:W-:Y:S02]  /*0d30*/  IADD3 R12, P3, PT, R21.reuse, R12, RZ ;  /* 0x0000000c150c7210 */ /* 0x040fe40007f7e0ff */
        /* <DEDUP_REMOVED lines=19> */
.L_x_11:
[----:B------:R-:W-:Y:S05]  /*0e70*/  BSYNC.RECONVERGENT B0 ;  /* 0x0000000000007941 */ /* 0x000fea0003800200 */
.L_x_10:
[----:B------:R-:W-:Y:S01]  /*0e80*/  VIADD R0, R0, 0x4 ;  /* 0x0000000400007836 */ /* 0x000fe20000000000 */
[----:B------:R-:W-:Y:S01]  /*0e90*/  BAR.SYNC.DEFER_BLOCKING 0x0 ;  /* 0x0000000000007b1d */ /* 0x000fe20000010000 */
[----:B------:R-:W-:-:S03]  /*0ea0*/  VIADD R12, R8, 0x3 ;  /* 0x00000003080c7836 */ /* 0x000fc60000000000 */
[----:B------:R-:W-:Y:S02]  /*0eb0*/  ISETP.GE.U32.AND P0, PT, R0, R9, PT ;  /* 0x000000090000720c */ /* 0x000fe40003f06070 */
[----:B------:R-:W-:-:S13]  /*0ec0*/  ISETP.LT.AND P1, PT, R12, UR12, PT ;  /* 0x0000000c0c007c0c */ /* 0x000fda000bf21270 */
[----:B------:R-:W-:Y:S05]  /*0ed0*/  @!P0 BRA P1, `(.L_x_12) ;  /* 0xfffffff4009c8947 */ /* 0x000fea000083ffff */
[----:B------:R-:W-:Y:S05]  /*0ee0*/  EXIT ;  /* 0x000000000000794d */ /* 0x000fea0003800000 */
.L_x_13:
[----:B------:R-:W-:-:S00]  /*0ef0*/  BRA `(.L_x_13) ;  /* 0xfffffffc00fc7947 */ /* 0x000fc0000383ffff */
[----:B------:R-:W-:-:S00]  /*0f00*/  NOP ;  /* 0x0000000000007918 */ /* 0x000fc00000000000 */
[----:B------:R-:W-:-:S00]  /*0f10*/  NOP ;  /* 0x0000000000007918 */ /* 0x000fc00000000000 */
[----:B------:R-:W-:-:S00]  /*0f20*/  NOP ;  /* 0x0000000000007918 */ /* 0x000fc00000000000 */
[----:B------:R-:W-:-:S00]  /*0f30*/  NOP ;  /* 0x0000000000007918 */ /* 0x000fc00000000000 */
[----:B------:R-:W-:-:S00]  /*0f40*/  NOP ;  /* 0x0000000000007918 */ /* 0x000fc00000000000 */
[----:B------:R-:W-:-:S00]  /*0f50*/  NOP ;  /* 0x0000000000007918 */ /* 0x000fc00000000000 */
[----:B------:R-:W-:-:S00]  /*0f60*/  NOP ;  /* 0x0000000000007918 */ /* 0x000fc00000000000 */
[----:B------:R-:W-:-:S00]  /*0f70*/  NOP ;  /* 0x0000000000007918 */ /* 0x000fc00000000000 */
.L_x_32:


//--------------------- .text._Z13carvingKernelPiP6uchar3PhS_i --------------------------
	.section	.text._Z13carvingKernelPiP6uchar3PhS_i,"ax",@progbits
	.align	128
        .global         _Z13carvingKernelPiP6uchar3PhS_i
        .type           _Z13carvingKernelPiP6uchar3PhS_i,@function
        .size           _Z13carvingKernelPiP6uchar3PhS_i,(.L_x_33 - _Z13carvingKernelPiP6uchar3PhS_i)
        .other          _Z13carvingKernelPiP6uchar3PhS_i,@"STO_CUDA_ENTRY STV_DEFAULT"
_Z13carvingKernelPiP6uchar3PhS_i:
.text._Z13carvingKernelPiP6uchar3PhS_i:
[----:B------:R-:W-:Y:S01]  /*0000*/  LDC R1, c[0x0][0x37c] ;  /* 0x0000df00ff017b82 */ /* 0x000fe20000000800 */
[----:B------:R-:W0:Y:S07]  /*0010*/  S2R R7, SR_CTAID.X ;  /* 0x0000000000077919 */ /* 0x000e2e0000002500 */
[----:B------:R-:W0:Y:S01]  /*0020*/  LDC.64 R4, c[0x0][0x380] ;  /* 0x0000e000ff047b82 */ /* 0x000e220000000a00 */
[----:B------:R-:W1:Y:S07]  /*0030*/  LDCU.64 UR12, c[0x0][0x358] ;  /* 0x00006b00ff0c77ac */ /* 0x000e6e0008000a00 */
[----:B------:R-:W2:Y:S01]  /*0040*/  LDC R0, c[0x0][0x3a0] ;  /* 0x0000e800ff007b82 */ /* 0x000ea20000000800 */
[----:B0-----:R-:W-:-:S06]  /*0050*/  IMAD.WIDE.U32 R4, R7, 0x4, R4 ;  /* 0x0000000407047825 */ /* 0x001fcc00078e0004 */
[----:B-1----:R-:W3:Y:S01]  /*0060*/  LDG.E R5, desc[UR12][R4.64] ;  /* 0x0000000c04057981 */ /* 0x002ee2000c1e1900 */
[----:B------:R-:W0:Y:S01]  /*0070*/  LDC.64 R2, c[0x4][RZ] ;  /* 0x01000000ff027b82 */ /* 0x000e220000000a00 */
[----:B--2---:R-:W-:Y:S02]  /*0080*/  VIADD R6, R0, 0xffffffff ;  /* 0xffffffff00067836 */ /* 0x004fe40000000000 */
[----:B0-----:R0:W5:Y:S03]  /*0090*/  LDG.E R2, desc[UR12][R2.64] ;  /* 0x0000000c02027981 */ /* 0x001166000c1e1900 */
[----:B---3--:R-:W-:-:S13]  /*00a0*/  ISETP.GE.AND P0, PT, R5, R6, PT ;  /* 0x000000060500720c */ /* 0x008fda0003f06270 */
[----:B0-----:R-:W-:Y:S05]  /*00b0*/  @P0 EXIT ;  /* 0x000000000000094d */ /* 0x001fea0003800000 */
[----:B------:R-:W-:Y:S01]  /*00c0*/  LOP3.LUT R3, RZ, R5, RZ, 0x33, !PT ;  /* 0x00000005ff037212 */ /* 0x000fe200078e33ff */
[----:B------:R-:W0:Y:S01]  /*00d0*/  LDCU.64 UR10, c[0x0][0x388] ;  /* 0x00007100ff0a77ac */ /* 0x000e220008000a00 */
[--C-:B------:R-:W-:Y:S01]  /*00e0*/  IADD3 R6, PT, PT, -R5, -0x2, R0.reuse ;  /* 0xfffffffe05067810 */ /* 0x100fe20007ffe100 */
[----:B-----5:R-:W-:Y:S01]  /*00f0*/  IMAD R10, R2, R7, RZ ;  /* 0x00000007020a7224 */ /* 0x020fe200078e02ff */
[----:B------:R-:W-:Y:S01]  /*0100*/  MOV R11, R5 ;  /* 0x00000005000b7202 */ /* 0x000fe20000000f00 */
[----:B------:R-:W-:Y:S01]  /*0110*/  IMAD.IADD R3, R3, 0x1, R0 ;  /* 0x0000000103037824 */ /* 0x000fe200078e0200 */
[----:B------:R-:W1:Y:S01]  /*0120*/  LDCU.128 UR20, c[0x0][0x390] ;  /* 0x00007200ff1477ac */ /* 0x000e620008000c00 */
[----:B------:R-:W-:-:S03]  /*0130*/  ISETP.GE.U32.AND P0, PT, R6, 0x3, PT ;  /* 0x000000030600780c */ /* 0x000fc60003f06070 */
[----:B------:R-:W-:-:S13]  /*0140*/  LOP3.LUT P1, R4, R3, 0x3, RZ, 0xc0, !PT ;  /* 0x0000000303047812 */ /* 0x000fda000782c0ff */
[----:B0-----:R-:W-:Y:S05]  /*0150*/  @!P1 BRA `(.L_x_14) ;  /* 0x0000000000a49947 */ /* 0x001fea0003800000 */
[----:B------:R-:W-:Y:S01]  /*0160*/  UMOV UR4, 0x2 ;  /* 0x0000000200047882 */ /* 0x000fe20000000000 */
[----:B------:R-:W-:Y:S01]  /*0170*/  UMOV UR5, 0x0 ;  /* 0x0000000000057882 */ /* 0x000fe20000000000 */
[----:B------:R-:W-:Y:S01]  /*0180*/  UMOV UR6, 0x4 ;  /* 0x0000000400067882 */ /* 0x000fe20000000000 */
[----:B------:R-:W-:Y:S01]  /*0190*/  UMOV UR7, 0x0 ;  /* 0x0000000000077882 */ /* 0x000fe20000000000 */
[----:B------:R-:W-:Y:S01]  /*01a0*/  UMOV UR8, 0x1 ;  /* 0x0000000100087882 */ /* 0x000fe20000000000 */
[----:B------:R-:W-:Y:S01]  /*01b0*/  UMOV UR9, 0x0 ;  /* 0x0000000000097882 */ /* 0x000fe20000000000 */
[----:B------:R-:W-:Y:S01]  /*01c0*/  UIMAD.WIDE.U32 UR4, UR10, 0x1, UR4 ;  /* 0x000000010a0478a5 */ /* 0x000fe2000f8e0004 */
[--C-:B------:R-:W-:Y:S01]  /*01d0*/  IMAD.IADD R11, R5, 0x1, R4.reuse ;  /* 0x00000001050b7824 */ /* 0x100fe200078e0204 */
[----:B-1----:R-:W-:Y:S01]  /*01e0*/  UIMAD.WIDE.U32 UR6, UR22, 0x1, UR6 ;  /* 0x00000001160678a5 */ /* 0x002fe2000f8e0006 */
[----:B------:R-:W-:Y:S01]  /*01f0*/  IMAD.MOV R12, RZ, RZ, -R4 ;  /* 0x000000ffff0c7224 */ /* 0x000fe200078e0a04 */
[----:B------:R-:W-:Y:S01]  /*0200*/  UIMAD.WIDE.U32 UR8, UR20, 0x1, UR8 ;  /* 0x00000001140878a5 */ /* 0x000fe2000f8e0008 */
[----:B------:R-:W-:Y:S01]  /*0210*/  IADD3 R13, PT, PT, R10, R5, RZ ;  /* 0x000000050a0d7210 */ /* 0x000fe20007ffe0ff */
[----:B------:R-:W-:-:S02]  /*0220*/  UIADD3 UR15, UPT, UPT, UR5, UR11, URZ ;  /* 0x0000000b050f7290 */ /* 0x000fc4000fffe0ff */
[----:B------:R-:W-:Y:S02]  /*0230*/  UIADD3 UR14, UPT, UPT, UR7, UR23, URZ ;  /* 0x00000017070e7290 */ /* 0x000fe4000fffe0ff */
[----:B------:R-:W-:-:S12]  /*0240*/  UIADD3 UR16, UPT, UPT, UR9, UR21, URZ ;  /* 0x0000001509107290 */ /* 0x000fd8000fffe0ff */
.L_x_15:
[----:B0-----:R-:W-:Y:S01]  /*0250*/  IMAD.U32 R2, RZ, RZ, UR4 ;  /* 0x00000004ff027e24 */ /* 0x001fe2000f8e00ff */
[----:B------:R-:W-:Y:S01]  /*0260*/  MOV R3, UR5 ;  /* 0x0000000500037c02 */ /* 0x000fe20008000f00 */
[----:B------:R-:W-:Y:S02]  /*0270*/  IMAD.U32 R5, RZ, RZ, UR15 ;  /* 0x0000000fff057e24 */ /* 0x000fe4000f8e00ff */
[----:B------:R-:W-:-:S04]  /*0280*/  IMAD.MOV.U32 R4, RZ, RZ, R2 ;  /* 0x000000ffff047224 */ /* 0x000fc800078e0002 */
[----:B------:R-:W-:-:S05]  /*0290*/  IMAD.WIDE R4, R13, 0x3, R4 ;  /* 0x000000030d047825 */ /* 0x000fca00078e0204 */
[----:B------:R-:W2:Y:S04]  /*02a0*/  LDG.E.U8 R15, desc[UR12][R4.64+0x1] ;  /* 0x0000010c040f7981 */ /* 0x000ea8000c1e1100 */
[----:B------:R-:W3:Y:S04]  /*02b0*/  LDG.E.U8 R17, desc[UR12][R4.64+0x2] ;  /* 0x0000020c04117981 */ /* 0x000ee8000c1e1100 */
[----:B------:R-:W4:Y:S01]  /*02c0*/  LDG.E.U8 R19, desc[UR12][R4.64+0x3] ;  /* 0x0000030c04137981 */ /* 0x000f22000c1e1100 */
[----:B------:R-:W-:-:S04]  /*02d0*/  IADD3 R2, P1, PT, R13, UR8, RZ ;  /* 0x000000080d027c10 */ /* 0x000fc8000ff3e0ff */
[----:B------:R-:W-:Y:S01]  /*02e0*/  LEA.HI.X.SX32 R3, R13, UR16, 0x1, P1 ;  /* 0x000000100d037c11 */ /* 0x000fe200088f0eff */
[----:B--2---:R0:W-:Y:S04]  /*02f0*/  STG.E.U8 desc[UR12][R4.64+-0x2], R15 ;  /* 0xfffffe0f04007986 */ /* 0x0041e8000c10110c */
[----:B---3--:R0:W-:Y:S04]  /*0300*/  STG.E.U8 desc[UR12][R4.64+-0x1], R17 ;  /* 0xffffff1104007986 */ /* 0x0081e8000c10110c */
[----:B----4-:R0:W-:Y:S04]  /*0310*/  STG.E.U8 desc[UR12][R4.64], R19 ;  /* 0x0000001304007986 */ /* 0x0101e8000c10110c */
[----:B------:R-:W2:Y:S01]  /*0320*/  LDG.E.U8 R21, desc[UR12][R2.64] ;  /* 0x0000000c02157981 */ /* 0x000ea2000c1e1100 */
[----:B------:R-:W-:Y:S01]  /*0330*/  MOV R8, UR6 ;  /* 0x0000000600087c02 */ /* 0x000fe20008000f00 */
[----:B------:R-:W-:-:S02]  /*0340*/  IMAD.U32 R7, RZ, RZ, UR14 ;  /* 0x0000000eff077e24 */ /* 0x000fc4000f8e00ff */
[----:B------:R-:W-:Y:S01]  /*0350*/  IMAD.U32 R9, RZ, RZ, UR7 ;  /* 0x00000007ff097e24 */ /* 0x000fe2000f8e00ff */
[----:B------:R-:W-:-:S05]  /*0360*/  MOV R6, R8 ;  /* 0x0000000800067202 */ /* 0x000fca0000000f00 */
[----:B------:R-:W-:-:S04]  /*0370*/  IMAD.WIDE R6, R13, 0x4, R6 ;  /* 0x000000040d067825 */ /* 0x000fc800078e0206 */
[----:B------:R-:W-:Y:S01]  /*0380*/  VIADD R12, R12, 0x1 ;  /* 0x000000010c0c7836 */ /* 0x000fe20000000000 */
[----:B--2---:R0:W-:Y:S04]  /*0390*/  STG.E.U8 desc[UR12][R2.64+-0x1], R21 ;  /* 0xffffff1502007986 */ /* 0x0041e8000c10110c */
[----:B------:R-:W2:Y:S01]  /*03a0*/  LDG.E R9, desc[UR12][R6.64] ;  /* 0x0000000c06097981 */ /* 0x000ea2000c1e1900 */
[----:B------:R-:W-:Y:S02]  /*03b0*/  ISETP.NE.AND P1, PT, R12, RZ, PT ;  /* 0x000000ff0c00720c */ /* 0x000fe40003f25270 */
[----:B------:R-:W-:Y:S01]  /*03c0*/  IADD3 R13, PT, PT, R13, 0x1, RZ ;  /* 0x000000010d0d7810 */ /* 0x000fe20007ffe0ff */
[----:B--2---:R0:W-:Y:S10]  /*03d0*/  STG.E desc[UR12][R6.64+-0x4], R9 ;  /* 0xfffffc0906007986 */ /* 0x0041f4000c10190c */
[----:B------:R-:W-:Y:S05]  /*03e0*/  @P1 BRA `(.L_x_15) ;  /* 0xfffffffc00981947 */ /* 0x000fea000383ffff */
.L_x_14:
[----:B-1----:R-:W-:Y:S05]  /*03f0*/  @!P0 EXIT ;  /* 0x000000000000894d */ /* 0x002fea0003800000 */
[----:B------:R-:W-:Y:S01]  /*0400*/  UIADD3 UR6, UP0, UPT, UR10, 0x7, URZ ;  /* 0x000000070a067890 */ /* 0x000fe2000ff1e0ff */
[----:B------:R-:W-:Y:S01]  /*0410*/  IMAD.IADD R0, R11, 0x1, -R0 ;  /* 0x000000010b007824 */ /* 0x000fe200078e0a00 */
[----:B------:R-:W-:Y:S01]  /*0420*/  UIADD3 UR4, UP1, UPT, UR22, 0x8, URZ ;  /* 0x0000000816047890 */ /* 0x000fe2000ff3e0ff */
[----:B------:R-:W-:Y:S01]  /*0430*/  IADD3 R8, PT, PT, R10, R11, RZ ;  /* 0x0000000b0a087210 */ /* 0x000fe20007ffe0ff */
[----:B------:R-:W-:Y:S02]  /*0440*/  UIADD3.X UR7, UPT, UPT, URZ, UR11, URZ, UP0, !UPT ;  /* 0x0000000bff077290 */ /* 0x000fe400087fe4ff */
[----:B------:R-:W-:-:S12]  /*0450*/  UIADD3.X UR5, UPT, UPT, URZ, UR23, URZ, UP1, !UPT ;  /* 0x00000017ff057290 */ /* 0x000fd80008ffe4ff */
.L_x_16:
[----:B01----:R-:W-:Y:S01]  /*0460*/  MOV R5, UR7 ;  /* 0x0000000700057c02 */ /* 0x003fe20008000f00 */
[----:B------:R-:W-:-:S04]  /*0470*/  IMAD.U32 R4, RZ, RZ, UR6 ;  /* 0x00000006ff047e24 */ /* 0x000fc8000f8e00ff */
[----:B------:R-:W-:-:S05]  /*0480*/  IMAD.WIDE R4, R8, 0x3, R4 ;  /* 0x0000000308047825 */ /* 0x000fca00078e0204 */
[----:B------:R-:W2:Y:S04]  /*0490*/  LDG.E.U8 R9, desc[UR12][R4.64+-0x4] ;  /* 0xfffffc0c04097981 */ /* 0x000ea8000c1e1100 */
[----:B------:R-:W3:Y:S04]  /*04a0*/  LDG.E.U8 R11, desc[UR12][R4.64+-0x3] ;  /* 0xfffffd0c040b7981 */ /* 0x000ee8000c1e1100 */
[----:B------:R-:W4:Y:S01]  /*04b0*/  LDG.E.U8 R13, desc[UR12][R4.64+-0x2] ;  /* 0xfffffe0c040d7981 */ /* 0x000f22000c1e1100 */
[----:B------:R-:W-:Y:S02]  /*04c0*/  SHF.R.S32.HI R3, RZ, 0x1f, R8 ;  /* 0x0000001fff037819 */ /* 0x000fe40000011408 */
[----:B------:R-:W-:-:S04]  /*04d0*/  IADD3.X R2, P0, P1, R8, UR20, RZ, PT, PT ;  /* 0x0000001408027c10 */ /* 0x000fc8000b90e4ff */
[----:B------:R-:W-:Y:S01]  /*04e0*/  IADD3.X R3, PT, PT, R3, UR21, RZ, P0, P1 ;  /* 0x0000001503037c10 */ /* 0x000fe200087e24ff */
[----:B--2---:R0:W-:Y:S04]  /*04f0*/  STG.E.U8 desc[UR12][R4.64+-0x7], R9 ;  /* 0xfffff90904007986 */ /* 0x0041e8000c10110c */
[----:B---3--:R1:W-:Y:S04]  /*0500*/  STG.E.U8 desc[UR12][R4.64+-0x6], R11 ;  /* 0xfffffa0b04007986 */ /* 0x0083e8000c10110c */
[----:B----4-:R2:W-:Y:S04]  /*0510*/  STG.E.U8 desc[UR12][R4.64+-0x5], R13 ;  /* 0xfffffb0d04007986 */ /* 0x0105e8000c10110c */
[----:B------:R-:W3:Y:S01]  /*0520*/  LDG.E.U8 R15, desc[UR12][R2.64+-0x1] ;  /* 0xffffff0c020f7981 */ /* 0x000ee2000c1e1100 */
[----:B------:R-:W-:Y:S01]  /*0530*/  MOV R7, UR5 ;  /* 0x0000000500077c02 */ /* 0x000fe20008000f00 */
[----:B------:R-:W-:-:S04]  /*0540*/  IMAD.U32 R6, RZ, RZ, UR4 ;  /* 0x00000004ff067e24 */ /* 0x000fc8000f8e00ff */
[----:B------:R-:W-:Y:S01]  /*0550*/  IMAD.WIDE R6, R8, 0x4, R6 ;  /* 0x0000000408067825 */ /* 0x000fe200078e0206 */
[----:B---3--:R3:W-:Y:S04]  /*0560*/  STG.E.U8 desc[UR12][R2.64+-0x2], R15 ;  /* 0xfffffe0f02007986 */ /* 0x0087e8000c10110c */
[----:B------:R-:W4:Y:S04]  /*0570*/  LDG.E R17, desc[UR12][R6.64+-0x4] ;  /* 0xfffffc0c06117981 */ /* 0x000f28000c1e1900 */
[----:B----4-:R4:W-:Y:S04]  /*0580*/  STG.E desc[UR12][R6.64+-0x8], R17 ;  /* 0xfffff81106007986 */ /* 0x0109e8000c10190c */
[----:B------:R-:W5:Y:S04]  /*0590*/  LDG.E.U8 R19, desc[UR12][R4.64+-0x1] ;  /* 0xffffff0c04137981 */ /* 0x000f68000c1e1100 */
[----:B0-----:R-:W2:Y:S04]  /*05a0*/  LDG.E.U8 R9, desc[UR12][R4.64] ;  /* 0x0000000c04097981 */ /* 0x001ea8000c1e1100 */
[----:B-1----:R-:W3:Y:S04]  /*05b0*/  LDG.E.U8 R11, desc[UR12][R4.64+0x1] ;  /* 0x0000010c040b7981 */ /* 0x002ee8000c1e1100 */
[----:B-----5:R-:W-:Y:S04]  /*05c0*/  STG.E.U8 desc[UR12][R4.64+-0x4], R19 ;  /* 0xfffffc1304007986 */ /* 0x020fe8000c10110c */
[----:B--2---:R0:W-:Y:S04]  /*05d0*/  STG.E.U8 desc[UR12][R4.64+-0x3], R9 ;  /* 0xfffffd0904007986 */ /* 0x0041e8000c10110c */
[----:B---3--:R1:W-:Y:S04]  /*05e0*/  STG.E.U8 desc[UR12][R4.64+-0x2], R11 ;  /* 0xfffffe0b04007986 */ /* 0x0083e8000c10110c */
[----:B------:R-:W2:Y:S04]  /*05f0*/  LDG.E.U8 R13, desc[UR12][R2.64] ;  /* 0x0000000c020d7981 */ /* 0x000ea8000c1e1100 */
[----:B--2---:R2:W-:Y:S04]  /*0600*/  STG.E.U8 desc[UR12][R2.64+-0x1], R13 ;  /* 0xffffff0d02007986 */ /* 0x0045e8000c10110c */
[----:B------:R-:W3:Y:S04]  /*0610*/  LDG.E R15, desc[UR12][R6.64] ;  /* 0x0000000c060f7981 */ /* 0x000ee8000c1e1900 */
[----:B---3--:R3:W-:Y:S04]  /*0620*/  STG.E desc[UR12][R6.64+-0x4], R15 ;  /* 0xfffffc0f06007986 */ /* 0x0087e8000c10190c */
[----:B----4-:R-:W4:Y:S04]  /*0630*/  LDG.E.U8 R17, desc[UR12][R4.64+0x2] ;  /* 0x0000020c04117981 */ /* 0x010f28000c1e1100 */
[----:B------:R-:W5:Y:S04]  /*0640*/  LDG.E.U8 R21, desc[UR12][R4.64+0x3] ;  /* 0x0000030c04157981 */ /* 0x000f68000c1e1100 */
[----:B------:R-:W2:Y:S04]  /*0650*/  LDG.E.U8 R23, desc[UR12][R4.64+0x4] ;  /* 0x0000040c04177981 */ /* 0x000ea8000c1e1100 */
[----:B----4-:R4:W-:Y:S04]  /*0660*/  STG.E.U8 desc[UR12][R4.64+-0x1], R17 ;  /* 0xffffff1104007986 */ /* 0x0109e8000c10110c */
[----:B-----5:R-:W-:Y:S04]  /*0670*/  STG.E.U8 desc[UR12][R4.64], R21 ;  /* 0x0000001504007986 */ /* 0x020fe8000c10110c */
[----:B--2---:R-:W-:Y:S04]  /*0680*/  STG.E.U8 desc[UR12][R4.64+0x1], R23 ;  /* 0x0000011704007986 */ /* 0x004fe8000c10110c */
[----:B0-----:R-:W2:Y:S04]  /*0690*/  LDG.E.U8 R9, desc[UR12][R2.64+0x1] ;  /* 0x0000010c02097981 */ /* 0x001ea8000c1e1100 */
[----:B--2---:R0:W-:Y:S04]  /*06a0*/  STG.E.U8 desc[UR12][R2.64], R9 ;  /* 0x0000000902007986 */ /* 0x0041e8000c10110c */
[----:B-1----:R-:W2:Y:S04]  /*06b0*/  LDG.E R11, desc[UR12][R6.64+0x4] ;  /* 0x0000040c060b7981 */ /* 0x002ea8000c1e1900 */
[----:B--2---:R1:W-:Y:S04]  /*06c0*/  STG.E desc[UR12][R6.64], R11 ;  /* 0x0000000b06007986 */ /* 0x0043e8000c10190c */
[----:B------:R-:W2:Y:S04]  /*06d0*/  LDG.E.U8 R13, desc[UR12][R4.64+0x5] ;  /* 0x0000050c040d7981 */ /* 0x000ea8000c1e1100 */
[----:B---3--:R-:W3:Y:S04]  /*06e0*/  LDG.E.U8 R15, desc[UR12][R4.64+0x6] ;  /* 0x0000060c040f7981 */ /* 0x008ee8000c1e1100 */
[----:B------:R-:W5:Y:S04]  /*06f0*/  LDG.E.U8 R19, desc[UR12][R4.64+0x7] ;  /* 0x0000070c04137981 */ /* 0x000f68000c1e1100 */
[----:B--2---:R1:W-:Y:S04]  /*0700*/  STG.E.U8 desc[UR12][R4.64+0x2], R13 ;  /* 0x0000020d04007986 */ /* 0x0043e8000c10110c */
[----:B---3--:R1:W-:Y:S04]  /*0710*/  STG.E.U8 desc[UR12][R4.64+0x3], R15 ;  /* 0x0000030f04007986 */ /* 0x0083e8000c10110c */
[----:B-----5:R1:W-:Y:S04]  /*0720*/  STG.E.U8 desc[UR12][R4.64+0x4], R19 ;  /* 0x0000041304007986 */ /* 0x0203e8000c10110c */
[----:B----4-:R-:W2:Y:S01]  /*0730*/  LDG.E.U8 R17, desc[UR12][R2.64+0x2] ;  /* 0x0000020c02117981 */ /* 0x010ea2000c1e1100 */
[----:B------:R-:W-:-:S05]  /*0740*/  VIADD R0, R0, 0x4 ;  /* 0x0000000400007836 */ /* 0x000fca0000000000 */
[----:B------:R-:W-:Y:S01]  /*0750*/  ISETP.NE.AND P0, PT, R0, -0x1, PT ;  /* 0xffffffff0000780c */ /* 0x000fe20003f05270 */
[----:B--2---:R1:W-:Y:S04]  /*0760*/  STG.E.U8 desc[UR12][R2.64+0x1], R17 ;  /* 0x0000011102007986 */ /* 0x0043e8000c10110c */
[----:B0-----:R-:W2:Y:S01]  /*0770*/  LDG.E R9, desc[UR12][R6.64+0x8] ;  /* 0x0000080c06097981 */ /* 0x001ea2000c1e1900 */
[----:B------:R-:W-:-:S03]  /*0780*/  IADD3 R8, PT, PT, R8, 0x4, RZ ;  /* 0x0000000408087810 */ /* 0x000fc60007ffe0ff */
[----:B--2---:R1:W-:Y:S04]  /*0790*/  STG.E desc[UR12][R6.64+0x4], R9 ;  /* 0x0000040906007986 */ /* 0x0043e8000c10190c */
[----:B------:R-:W-:Y:S05]  /*07a0*/  @P0 BRA `(.L_x_16) ;  /* 0xfffffffc002c0947 */ /* 0x000fea000383ffff */
[----:B------:R-:W-:Y:S05]  /*07b0*/  EXIT ;  /* 0x000000000000794d */ /* 0x000fea0003800000 */
.L_x_17:
        /* <DEDUP_REMOVED lines=12> */
.L_x_33:


//--------------------- .text._Z21pixelsImportantKernelPhiiPi --------------------------
	.section	.text._Z21pixelsImportantKernelPhiiPi,"ax",@progbits
	.align	128
        .global         _Z21pixelsImportantKernelPhiiPi
        .type           _Z21pixelsImportantKernelPhiiPi,@function
        .size           _Z21pixelsImportantKernelPhiiPi,(.L_x_31 - _Z21pixelsImportantKernelPhiiPi)
        .other          _Z21pixelsImportantKernelPhiiPi,@"STO_CUDA_ENTRY STV_DEFAULT"
_Z21pixelsImportantKernelPhiiPi:
.text._Z21pixelsImportantKernelPhiiPi:
[----:B------:R-:W-:Y:S01]  /*0000*/  LDC R1, c[0x0][0x37c] ;  /* 0x0000df00ff017b82 */ /* 0x000fe20000000800 */
[----:B------:R-:W0:Y:S07]  /*0010*/  S2R R13, SR_TID.Y ;  /* 0x00000000000d7919 */ /* 0x000e2e0000002200 */
[----:B------:R-:W1:Y:S01]  /*0020*/  LDC R26, c[0x0][0x364] ;  /* 0x0000d900ff1a7b82 */ /* 0x000e620000000800 */
[----:B------:R-:W2:Y:S01]  /*0030*/  LDCU UR6, c[0x0][0x360] ;  /* 0x00006c00ff0677ac */ /* 0x000ea20008000800 */
[----:B------:R-:W-:Y:S01]  /*0040*/  BSSY.RECONVERGENT B0, `(.L_x_18) ;  /* 0x00000cf000007945 */ /* 0x000fe20003800200 */
[----:B------:R-:W3:Y:S01]  /*0050*/  S2R R12, SR_TID.X ;  /* 0x00000000000c7919 */ /* 0x000ee20000002100 */
[----:B------:R-:W4:Y:S04]  /*0060*/  LDCU.64 UR8, c[0x0][0x358] ;  /* 0x00006b00ff0877ac */ /* 0x000f280008000a00 */
[----:B------:R-:W5:Y:S08]  /*0070*/  S2UR UR4, SR_CTAID.Y ;  /* 0x00000000000479c3 */ /* 0x000f700000002600 */
[----:B------:R-:W3:Y:S01]  /*0080*/  S2UR UR5, SR_CTAID.X ;  /* 0x00000000000579c3 */ /* 0x000ee20000002500 */
[----:B--2---:R-:W-:-:S07]  /*0090*/  UIADD3 UR7, UPT, UPT, UR6, 0x2, URZ ;  /* 0x0000000206077890 */ /* 0x004fce000fffe0ff */
[----:B------:R-:W3:Y:S01]  /*00a0*/  LDC R17, c[0x0][0x360] ;  /* 0x0000d800ff117b82 */ /* 0x000ee20000000800 */
[----:B-1----:R-:W-:-:S05]  /*00b0*/  VIADD R0, R26, 0x2 ;  /* 0x000000021a007836 */ /* 0x002fca0000000000 */
[----:B0-----:R-:W-:Y:S01]  /*00c0*/  ISETP.GE.U32.AND P0, PT, R13, R0, PT ;  /* 0x000000000d00720c */ /* 0x001fe20003f06070 */
[----:B-----5:R-:W-:Y:S02]  /*00d0*/  IMAD R27, R26, UR4, R13 ;  /* 0x000000041a1b7c24 */ /* 0x020fe4000f8e020d */
[----:B---3--:R-:W-:-:S10]  /*00e0*/  IMAD R16, R17, UR5, R12 ;  /* 0x0000000511107c24 */ /* 0x008fd4000f8e020c */
[----:B----4-:R-:W-:Y:S05]  /*00f0*/  @P0 BRA `(.L_x_19) ;  /* 0x0000000c000c0947 */ /* 0x010fea0003800000 */
[----:B------:R-:W-:Y:S01]  /*0100*/  IADD3 R12, P0, PT, R12, UR6, RZ ;  /* 0x000000060c0c7c10 */ /* 0x000fe2000ff1e0ff */
[----:B------:R-:W0:Y:S03]  /*0110*/  LDC.64 R2, c[0x4][RZ] ;  /* 0x01000000ff027b82 */ /* 0x000e260000000a00 */
[C---:B------:R-:W-:Y:S01]  /*0120*/  ISETP.GT.U32.AND P1, PT, R12.reuse, UR7, PT ;  /* 0x000000070c007c0c */ /* 0x040fe2000bf24070 */
[----:B------:R-:W-:Y:S01]  /*0130*/  IMAD.X R8, RZ, RZ, RZ, P0 ;  /* 0x000000ffff087224 */ /* 0x000fe200000e06ff */
[----:B------:R-:W-:-:S03]  /*0140*/  ISETP.GE.U32.AND P0, PT, R12, UR7, PT ;  /* 0x000000070c007c0c */ /* 0x000fc6000bf06070 */
[----:B------:R-:W1:Y:S01]  /*0150*/  LDC R24, c[0x0][0x388] ;  /* 0x0000e200ff187b82 */ /* 0x000e620000000800 */
[C---:B------:R-:W-:Y:S02]  /*0160*/  ISETP.GT.U32.AND.EX P1, PT, R8.reuse, RZ, PT, P1 ;  /* 0x000000ff0800720c */ /* 0x040fe40003f24110 */
[----:B------:R-:W-:Y:S02]  /*0170*/  ISETP.GE.U32.AND.EX P0, PT, R8, RZ, PT, P0 ;  /* 0x000000ff0800720c */ /* 0x000fe40003f06100 */
[----:B------:R-:W-:Y:S02]  /*0180*/  SEL R0, R12, UR7, P1 ;  /* 0x000000070c007c07 */ /* 0x000fe40008800000 */
[----:B------:R-:W-:Y:S02]  /*0190*/  SEL R7, RZ, 0x1, P0 ;  /* 0x00000001ff077807 */ /* 0x000fe40000000000 */
[----:B------:R-:W-:Y:S02]  /*01a0*/  SEL R5, R8, RZ, P1 ;  /* 0x000000ff08057207 */ /* 0x000fe40000800000 */
[----:B------:R-:W-:-:S04]  /*01b0*/  IADD3 R0, P0, P1, R0, -R12, -R7 ;  /* 0x8000000c00007210 */ /* 0x000fc8000791e807 */
[----:B------:R-:W-:Y:S01]  /*01c0*/  IADD3.X R6, PT, PT, R5, -0x1, ~R8, P0, P1 ;  /* 0xffffffff05067810 */ /* 0x000fe200007e2c08 */
[----:B------:R-:W-:Y:S01]  /*01d0*/  BSSY.RECONVERGENT B1, `(.L_x_20) ;  /* 0x000001e000017945 */ /* 0x000fe20003800200 */
[----:B0-----:R0:W5:Y:S02]  /*01e0*/  LDG.E R25, desc[UR8][R2.64] ;  /* 0x0000000802197981 */ /* 0x001164000c1e1900 */
[----:B------:R-:W-:Y:S01]  /*01f0*/  ISETP.NE.U32.AND P0, PT, R6, RZ, PT ;  /* 0x000000ff0600720c */ /* 0x000fe20003f05070 */
[----:B-1----:R-:W-:Y:S02]  /*0200*/  VIADD R24, R24, 0xffffffff ;  /* 0xffffffff18187836 */ /* 0x002fe40000000000 */
[----:B0-----:R-:W-:-:S10]  /*0210*/  VIADD R3, R16, 0xffffffff ;  /* 0xffffffff10037836 */ /* 0x001fd40000000000 */
[----:B------:R-:W-:Y:S05]  /*0220*/  @P0 BRA `(.L_x_21) ;  /* 0x0000000000500947 */ /* 0x000fea0003800000 */
[----:B------:R-:W0:Y:S01]  /*0230*/  I2F.U32.RP R2, UR6 ;  /* 0x0000000600027d06 */ /* 0x000e220008209000 */
[----:B------:R-:W-:-:S07]  /*0240*/  ISETP.NE.U32.AND P2, PT, RZ, UR6, PT ;  /* 0x00000006ff007c0c */ /* 0x000fce000bf45070 */
[----:B0-----:R-:W0:Y:S02]  /*0250*/  MUFU.RCP R2, R2 ;  /* 0x0000000200027308 */ /* 0x001e240000001000 */
[----:B0-----:R-:W-:-:S06]  /*0260*/  VIADD R4, R2, 0xffffffe ;  /* 0x0ffffffe02047836 */ /* 0x001fcc0000000000 */
[----:B------:R0:W1:Y:S02]  /*0270*/  F2I.FTZ.U32.TRUNC.NTZ R5, R4 ;  /* 0x0000000400057305 */ /* 0x000064000021f000 */
[----:B0-----:R-:W-:Y:S02]  /*0280*/  IMAD.MOV.U32 R4, RZ, RZ, RZ ;  /* 0x000000ffff047224 */ /* 0x001fe400078e00ff */
[----:B-1----:R-:W-:-:S04]  /*0290*/  IMAD.MOV R9, RZ, RZ, -R5 ;  /* 0x000000ffff097224 */ /* 0x002fc800078e0a05 */
[----:B------:R-:W-:-:S04]  /*02a0*/  IMAD R9, R9, UR6, RZ ;  /* 0x0000000609097c24 */ /* 0x000fc8000f8e02ff */
[----:B------:R-:W-:-:S06]  /*02b0*/  IMAD.HI.U32 R5, R5, R9, R4 ;  /* 0x0000000905057227 */ /* 0x000fcc00078e0004 */
[----:B------:R-:W-:-:S04]  /*02c0*/  IMAD.HI.U32 R4, R5, R0, RZ ;  /* 0x0000000005047227 */ /* 0x000fc800078e00ff */
[----:B------:R-:W-:-:S04]  /*02d0*/  IMAD.MOV R5, RZ, RZ, -R4 ;  /* 0x000000ffff057224 */ /* 0x000fc800078e0a04 */
[----:B------:R-:W-:Y:S02]  /*02e0*/  IMAD R0, R5, UR6, R0 ;  /* 0x0000000605007c24 */ /* 0x000fe4000f8e0200 */
[----:B------:R-:W-:-:S03]  /*02f0*/  IMAD.MOV.U32 R5, RZ, RZ, RZ ;  /* 0x000000ffff057224 */ /* 0x000fc600078e00ff */
[----:B------:R-:W-:-:S13]  /*0300*/  ISETP.GE.U32.AND P0, PT, R0, UR6, PT ;  /* 0x0000000600007c0c */ /* 0x000fda000bf06070 */
[----:B------:R-:W-:Y:S02]  /*0310*/  @P0 VIADD R0, R0, -UR6 ;  /* 0x8000000600000c36 */ /* 0x000fe40008000000 */
[----:B------:R-:W-:-:S03]  /*0320*/  @P0 VIADD R4, R4, 0x1 ;  /* 0x0000000104040836 */ /* 0x000fc60000000000 */
[----:B------:R-:W-:-:S13]  /*0330*/  ISETP.GE.U32.AND P1, PT, R0, UR6, PT ;  /* 0x0000000600007c0c */ /* 0x000fda000bf26070 */
[----:B------:R-:W-:Y:S01]  /*0340*/  @P1 VIADD R4, R4, 0x1 ;  /* 0x0000000104041836 */ /* 0x000fe20000000000 */
[----:B------:R-:W-:Y:S01]  /*0350*/  @!P2 LOP3.LUT R4, RZ, UR6, RZ, 0x33, !PT ;  /* 0x00000006ff04ac12 */ /* 0x000fe2000f8e33ff */
[----:B------:R-:W-:Y:S06]  /*0360*/  BRA `(.L_x_22) ;  /* 0x0000000000107947 */ /* 0x000fec0003800000 */
.L_x_21:
[----:B------:R-:W-:-:S07]  /*0370*/  MOV R2, 0x390 ;  /* 0x0000039000027802 */ /* 0x000fce0000000f00 */
[----:B-----5:R-:W-:Y:S05]  /*0380*/  CALL.REL.NOINC `($__internal_0_$__cuda_sm20_div_u64) ;  /* 0x0000000c00647944 */ /* 0x020fea0003c00000 */
[----:B------:R-:W-:Y:S01]  /*0390*/  MOV R4, R0 ;  /* 0x0000000000047202 */ /* 0x000fe20000000f00 */
[----:B------:R-:W-:-:S07]  /*03a0*/  IMAD.MOV.U32 R5, RZ, RZ, R9 ;  /* 0x000000ffff057224 */ /* 0x000fce00078e0009 */
.L_x_22:
[----:B------:R-:W-:Y:S05]  /*03b0*/  BSYNC.RECONVERGENT B1 ;  /* 0x0000000000017941 */ /* 0x000fea0003800200 */
.L_x_20:
[----:B------:R-:W0:Y:S01]  /*03c0*/  LDC.64 R10, c[0x0][0x388] ;  /* 0x0000e200ff0a7b82 */ /* 0x000e220000000a00 */
[----:B------:R-:W-:Y:S01]  /*03d0*/  VIADD R19, R3, UR6 ;  /* 0x0000000603137c36 */ /* 0x000fe20008000000 */
[----:B------:R-:W-:Y:S02]  /*03e0*/  IADD3 R22, P0, PT, R4, R7, RZ ;  /* 0x0000000704167210 */ /* 0x000fe40007f1e0ff */
[----:B------:R-:W-:Y:S01]  /*03f0*/  IADD3 R12, P5, PT, R12, UR6, RZ ;  /* 0x000000060c0c7c10 */ /* 0x000fe2000ffbe0ff */
[----:B------:R-:W-:Y:S01]  /*0400*/  VIADD R23, R19, UR6 ;  /* 0x0000000613177c36 */ /* 0x000fe20008000000 */
[----:B------:R-:W-:Y:S01]  /*0410*/  ISETP.GE.AND P1, PT, R3, RZ, PT ;  /* 0x000000ff0300720c */ /* 0x000fe20003f26270 */
[----:B------:R-:W-:Y:S01]  /*0420*/  IMAD.X R15, RZ, RZ, R5, P0 ;  /* 0x000000ffff0f7224 */ /* 0x000fe200000e0605 */
[----:B------:R-:W-:Y:S01]  /*0430*/  ISETP.GE.AND P4, PT, R19, RZ, PT ;  /* 0x000000ff1300720c */ /* 0x000fe20003f86270 */
[----:B------:R-:W-:Y:S01]  /*0440*/  IMAD.X R8, RZ, RZ, R8, P5 ;  /* 0x000000ffff087224 */ /* 0x000fe200028e0608 */
[----:B------:R-:W-:-:S02]  /*0450*/  ISETP.GE.AND P5, PT, R23, RZ, PT ;  /* 0x000000ff1700720c */ /* 0x000fc40003fa6270 */
[----:B------:R-:W-:Y:S02]  /*0460*/  LOP3.LUT R6, R22, 0x3, RZ, 0xc0, !PT ;  /* 0x0000000316067812 */ /* 0x000fe400078ec0ff */
[-C--:B0-----:R-:W-:Y:S01]  /*0470*/  ISETP.GE.AND P0, PT, R3, R10.reuse, PT ;  /* 0x0000000a0300720c */ /* 0x081fe20003f06270 */
[----:B------:R-:W-:Y:S01]  /*0480*/  VIADD R14, R11, 0xffffffff ;  /* 0xffffffff0b0e7836 */ /* 0x000fe20000000000 */
[-C--:B------:R-:W-:Y:S01]  /*0490*/  ISETP.GE.AND P3, PT, R19, R10.reuse, PT ;  /* 0x0000000a1300720c */ /* 0x080fe20003f66270 */
[----:B------:R-:W-:Y:S01]  /*04a0*/  VIADD R11, R27, 0xffffffff ;  /* 0xffffffff1b0b7836 */ /* 0x000fe20000000000 */
[----:B------:R-:W-:Y:S01]  /*04b0*/  ISETP.GE.AND P2, PT, R23, R10, PT ;  /* 0x0000000a1700720c */ /* 0x000fe20003f46270 */
[----:B------:R-:W-:Y:S01]  /*04c0*/  IMAD.MOV.U32 R10, RZ, RZ, RZ ;  /* 0x000000ffff0a7224 */ /* 0x000fe200078e00ff */
[-C--:B------:R-:W-:Y:S02]  /*04d0*/  SEL R9, R3, R24.reuse, !P0 ;  /* 0x0000001803097207 */ /* 0x080fe40004000000 */
[----:B------:R-:W-:-:S02]  /*04e0*/  SEL R7, R19, R24, !P3 ;  /* 0x0000001813077207 */ /* 0x000fc40005800000 */
[----:B------:R-:W-:Y:S02]  /*04f0*/  SEL R5, R23, R24, !P2 ;  /* 0x0000001817057207 */ /* 0x000fe40005000000 */
[----:B------:R-:W-:Y:S02]  /*0500*/  SEL R9, R9, RZ, P1 ;  /* 0x000000ff09097207 */ /* 0x000fe40000800000 */
[----:B------:R-:W-:Y:S02]  /*0510*/  SEL R7, R7, RZ, P4 ;  /* 0x000000ff07077207 */ /* 0x000fe40002000000 */
[----:B------:R-:W-:-:S07]  /*0520*/  SEL R5, R5, RZ, P5 ;  /* 0x000000ff05057207 */ /* 0x000fce0002800000 */
.L_x_28:
[----:B0-----:R-:W0:Y:S01]  /*0530*/  S2R R4, SR_TID.X ;  /* 0x0000000000047919 */ /* 0x001e220000002100 */
[----:B------:R-:W-:Y:S01]  /*0540*/  BSSY.RECONVERGENT B1, `(.L_x_23) ;  /* 0x0000077000017945 */ /* 0x000fe20003800200 */
[----:B0-----:R-:W-:-:S13]  /*0550*/  ISETP.GE.U32.AND P0, PT, R4, UR7, PT ;  /* 0x0000000704007c0c */ /* 0x001fda000bf06070 */
[----:B-12---:R-:W-:Y:S05]  /*0560*/  @P0 BRA `(.L_x_24) ;  /* 0x0000000400d00947 */ /* 0x006fea0003800000 */
[----:B------:R-:W0:Y:S01]  /*0570*/  LDCU UR4, c[0x0][0x38c] ;  /* 0x00007180ff0477ac */ /* 0x000e220008000800 */
[----:B------:R-:W-:Y:S01]  /*0580*/  ISETP.NE.U32.AND P1, PT, R6, 0x3, PT ;  /* 0x000000030600780c */ /* 0x000fe20003f25070 */
[----:B------:R-:W-:Y:S01]  /*0590*/  VIADD R28, R16, 0xffffffff ;  /* 0xffffffff101c7836 */ /* 0x000fe20000000000 */
[----:B------:R-:W-:Y:S01]  /*05a0*/  ISETP.GE.AND P3, PT, R11, RZ, PT ;  /* 0x000000ff0b00720c */ /* 0x000fe20003f66270 */
[----:B------:R-:W-:Y:S01]  /*05b0*/  BSSY.RECONVERGENT B2, `(.L_x_25) ;  /* 0x000002f000027945 */ /* 0x000fe20003800200 */
[----:B------:R-:W-:Y:S01]  /*05c0*/  ISETP.NE.AND.EX P1, PT, RZ, RZ, PT, P1 ;  /* 0x000000ffff00720c */ /* 0x000fe20003f25310 */
[----:B------:R-:W-:Y:S01]  /*05d0*/  IMAD.MOV.U32 R3, RZ, RZ, RZ ;  /* 0x000000ffff037224 */ /* 0x000fe200078e00ff */
[----:B------:R-:W-:Y:S02]  /*05e0*/  ISETP.GE.U32.AND P0, PT, R22, 0x3, PT ;  /* 0x000000031600780c */ /* 0x000fe40003f06070 */
[----:B------:R-:W-:Y:S02]  /*05f0*/  MOV R2, R28 ;  /* 0x0000001c00027202 */ /* 0x000fe40000000f00 */
[----:B------:R-:W-:-:S02]  /*0600*/  ISETP.GE.U32.AND.EX P0, PT, R15, RZ, PT, P0 ;  /* 0x000000ff0f00720c */ /* 0x000fc40003f06100 */
[----:B0-----:R-:W-:-:S04]  /*0610*/  ISETP.GE.AND P2, PT, R11, UR4, PT ;  /* 0x000000040b007c0c */ /* 0x001fc8000bf46270 */
[----:B------:R-:W-:-:S04]  /*0620*/  SEL R0, R11, R14, !P2 ;  /* 0x0000000e0b007207 */ /* 0x000fc80005000000 */
[----:B------:R-:W-:-:S05]  /*0630*/  SEL R0, R0, RZ, P3 ;  /* 0x000000ff00007207 */ /* 0x000fca0001800000 */
[----:B-----5:R-:W-:Y:S01]  /*0640*/  IMAD R0, R25, R0, RZ ;  /* 0x0000000019007224 */ /* 0x020fe200078e02ff */
[----:B------:R-:W-:Y:S06]  /*0650*/  @!P1 BRA `(.L_x_26) ;  /* 0x0000000000909947 */ /* 0x000fec0003800000 */
[----:B------:R-:W0:Y:S01]  /*0660*/  LDC.64 R18, c[0x0][0x380] ;  /* 0x0000e000ff127b82 */ /* 0x000e220000000a00 */
[----:B------:R-:W-:-:S05]  /*0670*/  IMAD.IADD R2, R9, 0x1, R0 ;  /* 0x0000000109027824 */ /* 0x000fca00078e0200 */
[----:B0-----:R-:W-:-:S04]  /*0680*/  IADD3 R20, P1, PT, R2, R18, RZ ;  /* 0x0000001202147210 */ /* 0x001fc80007f3e0ff */
[----:B------:R-:W-:-:S05]  /*0690*/  LEA.HI.X.SX32 R21, R2, R19, 0x1, P1 ;  /* 0x0000001302157211 */ /* 0x000fca00008f0eff */
[----:B------:R-:W2:Y:S01]  /*06a0*/  LDG.E.U8 R20, desc[UR8][R20.64] ;  /* 0x0000000814147981 */ /* 0x000ea2000c1e1100 */
[----:B------:R-:W0:Y:S01]  /*06b0*/  S2UR UR5, SR_CgaCtaId ;  /* 0x00000000000579c3 */ /* 0x000e220000008800 */
[----:B------:R-:W-:Y:S01]  /*06c0*/  ISETP.NE.U32.AND P1, PT, R6, RZ, PT ;  /* 0x000000ff0600720c */ /* 0x000fe20003f25070 */
[----:B------:R-:W-:Y:S01]  /*06d0*/  UMOV UR4, 0x400 ;  /* 0x0000040000047882 */ /* 0x000fe20000000000 */
[----:B------:R-:W-:Y:S01]  /*06e0*/  IMAD R29, R13, UR7, R4 ;  /* 0x000000070d1d7c24 */ /* 0x000fe2000f8e0204 */
[----:B------:R-:W-:Y:S01]  /*06f0*/  IADD3 R4, P2, PT, R4, UR6, RZ ;  /* 0x0000000604047c10 */ /* 0x000fe2000ff5e0ff */
[----:B------:R-:W-:Y:S01]  /*0700*/  VIADD R2, R28, UR6 ;  /* 0x000000061c027c36 */ /* 0x000fe20008000000 */
[----:B------:R-:W-:-:S03]  /*0710*/  ISETP.NE.AND.EX P1, PT, RZ, RZ, PT, P1 ;  /* 0x000000ffff00720c */ /* 0x000fc60003f25310 */
[----:B------:R-:W-:Y:S01]  /*0720*/  IMAD.X R3, RZ, RZ, RZ, P2 ;  /* 0x000000ffff037224 */ /* 0x000fe200010e06ff */
[----:B0-----:R-:W-:-:S06]  /*0730*/  ULEA UR4, UR5, UR4, 0x18 ;  /* 0x0000000405047291 */ /* 0x001fcc000f8ec0ff */
[----:B------:R-:W-:-:S03]  /*0740*/  VIADD R31, R29, UR4 ;  /* 0x000000041d1f7c36 */ /* 0x000fc60008000000 */
[----:B--2---:R0:W-:Y:S01]  /*0750*/  STS.U8 [R29+UR4], R20 ;  /* 0x000000141d007988 */ /* 0x0041e20008000004 */
[----:B------:R-:W-:Y:S05]  /*0760*/  @!P1 BRA `(.L_x_26) ;  /* 0x00000000004c9947 */ /* 0x000fea0003800000 */
[----:B------:R-:W-:Y:S01]  /*0770*/  ISETP.NE.U32.AND P1, PT, R6, 0x1, PT ;  /* 0x000000010600780c */ /* 0x000fe20003f25070 */
[----:B------:R-:W-:-:S03]  /*0780*/  IMAD.IADD R2, R7, 0x1, R0 ;  /* 0x0000000107027824 */ /* 0x000fc600078e0200 */
[----:B------:R-:W-:Y:S02]  /*0790*/  ISETP.NE.AND.EX P1, PT, RZ, RZ, PT, P1 ;  /* 0x000000ffff00720c */ /* 0x000fe40003f25310 */
[----:B0-----:R-:W-:-:S04]  /*07a0*/  IADD3 R20, P2, PT, R2, R18, RZ ;  /* 0x0000001202147210 */ /* 0x001fc80007f5e0ff */
[----:B------:R-:W-:-:S05]  /*07b0*/  LEA.HI.X.SX32 R21, R2, R19, 0x1, P2 ;  /* 0x0000001302157211 */ /* 0x000fca00010f0eff */
[----:B------:R-:W2:Y:S02]  /*07c0*/  LDG.E.U8 R20, desc[UR8][R20.64] ;  /* 0x0000000814147981 */ /* 0x000ea4000c1e1100 */
[----:B------:R-:W-:-:S05]  /*07d0*/  @P1 IMAD.IADD R3, R5, 0x1, R0 ;  /* 0x0000000105031824 */ /* 0x000fca00078e0200 */
[----:B------:R-:W-:-:S04]  /*07e0*/  @P1 IADD3 R18, P3, PT, R3, R18, RZ ;  /* 0x0000001203121210 */ /* 0x000fc80007f7e0ff */
[----:B------:R-:W-:-:S05]  /*07f0*/  @P1 LEA.HI.X.SX32 R19, R3, R19, 0x1, P3 ;  /* 0x0000001303131211 */ /* 0x000fca00018f0eff */
[----:B------:R-:W3:Y:S01]  /*0800*/  @P1 LDG.E.U8 R18, desc[UR8][R18.64] ;  /* 0x0000000812121981 */ /* 0x000ee2000c1e1100 */
[----:B------:R-:W-:Y:S02]  /*0810*/  VIADD R29, R31, UR6 ;  /* 0x000000061f1d7c36 */ /* 0x000fe40008000000 */
[----:B------:R-:W-:Y:S01]  /*0820*/  IMAD.MOV.U32 R4, RZ, RZ, R12 ;  /* 0x000000ffff047224 */ /* 0x000fe200078e000c */
[----:B------:R-:W-:Y:S01]  /*0830*/  @P1 IADD3 R4, P2, PT, R12, UR6, RZ ;  /* 0x000000060c041c10 */ /* 0x000fe2000ff5e0ff */
[----:B------:R-:W-:Y:S01]  /*0840*/  IMAD.MOV.U32 R2, RZ, RZ, R23 ;  /* 0x000000ffff027224 */ /* 0x000fe200078e0017 */
[----:B------:R-:W-:Y:S01]  /*0850*/  @P1 IADD3 R2, PT, PT, R23, UR6, RZ ;  /* 0x0000000617021c10 */ /* 0x000fe2000fffe0ff */
[--C-:B------:R-:W-:Y:S02]  /*0860*/  IMAD.MOV.U32 R3, RZ, RZ, R8.reuse ;  /* 0x000000ffff037224 */ /* 0x100fe400078e0008 */
[----:B------:R-:W-:Y:S01]  /*0870*/  @P1 IMAD.X R3, RZ, RZ, R8, P2 ;  /* 0x000000ffff031224 */ /* 0x000fe200010e0608 */
[----:B--2---:R1:W-:Y:S04]  /*0880*/  STS.U8 [R31+UR6], R20 ;  /* 0x000000141f007988 */ /* 0x0043e80008000006 */
[----:B---3--:R1:W-:Y:S03]  /*0890*/  @P1 STS.U8 [R29+UR6], R18 ;  /* 0x000000121d001988 */ /* 0x0083e60008000006 */
.L_x_26:
[----:B------:R-:W-:Y:S05]  /*08a0*/  BSYNC.RECONVERGENT B2 ;  /* 0x0000000000027941 */ /* 0x000fea0003800200 */
.L_x_25:
[----:B------:R-:W-:Y:S05]  /*08b0*/  @!P0 BRA `(.L_x_24) ;  /* 0x0000000000fc8947 */ /* 0x000fea0003800000 */
[----:B------:R-:W2:Y:S01]  /*08c0*/  S2UR UR5, SR_CgaCtaId ;  /* 0x00000000000579c3 */ /* 0x000ea20000008800 */
[----:B------:R-:W-:Y:S01]  /*08d0*/  UMOV UR4, 0x400 ;  /* 0x0000040000047882 */ /* 0x000fe20000000000 */
[----:B------:R-:W-:Y:S02]  /*08e0*/  IMAD R32, R13, UR7, R4 ;  /* 0x000000070d207c24 */ /* 0x000fe4000f8e0204 */
[C-C-:B01----:R-:W-:Y:S02]  /*08f0*/  IMAD R29, R17.reuse, 0x2, R2.reuse ;  /* 0x00000002111d7824 */ /* 0x143fe400078e0202 */
[----:B------:R-:W-:Y:S02]  /*0900*/  IMAD R28, R17, 0x3, R2 ;  /* 0x00000003111c7824 */ /* 0x000fe400078e0202 */
[----:B------:R-:W-:Y:S01]  /*0910*/  VIADD R30, R2, UR6 ;  /* 0x00000006021e7c36 */ /* 0x000fe20008000000 */
[----:B--2---:R-:W-:-:S06]  /*0920*/  ULEA UR4, UR5, UR4, 0x18 ;  /* 0x0000000405047291 */ /* 0x004fcc000f8ec0ff */
[----:B------:R-:W-:-:S07]  /*0930*/  VIADD R32, R32, UR4 ;  /* 0x0000000420207c36 */ /* 0x000fce0008000000 */
.L_x_27:
[----:B------:R-:W0:Y:S01]  /*0940*/  LDCU UR4, c[0x0][0x388] ;  /* 0x00007100ff0477ac */ /* 0x000e220008000800 */
[----:B------:R-:W-:Y:S02]  /*0950*/  ISETP.GE.AND P2, PT, R30, RZ, PT ;  /* 0x000000ff1e00720c */ /* 0x000fe40003f46270 */
[----:B------:R-:W-:Y:S01]  /*0960*/  ISETP.GE.AND P0, PT, R2, RZ, PT ;  /* 0x000000ff0200720c */ /* 0x000fe20003f06270 */
[----:B------:R-:W1:Y:S01]  /*0970*/  LDCU.64 UR10, c[0x0][0x380] ;  /* 0x00007000ff0a77ac */ /* 0x000e620008000a00 */
[----:B0-----:R-:W-:Y:S02]  /*0980*/  ISETP.GE.AND P3, PT, R30, UR4, PT ;  /* 0x000000041e007c0c */ /* 0x001fe4000bf66270 */
[----:B------:R-:W-:Y:S02]  /*0990*/  ISETP.GE.AND P1, PT, R2, UR4, PT ;  /* 0x0000000402007c0c */ /* 0x000fe4000bf26270 */
[-C--:B--2---:R-:W-:Y:S02]  /*09a0*/  SEL R20, R30, R24.reuse, !P3 ;  /* 0x000000181e147207 */ /* 0x084fe40005800000 */
[----:B------:R-:W-:-:S02]  /*09b0*/  SEL R18, R2, R24, !P1 ;  /* 0x0000001802127207 */ /* 0x000fc40004800000 */
[----:B------:R-:W-:Y:S02]  /*09c0*/  SEL R21, R20, RZ, P2 ;  /* 0x000000ff14157207 */ /* 0x000fe40001000000 */
[----:B------:R-:W-:-:S03]  /*09d0*/  SEL R19, R18, RZ, P0 ;  /* 0x000000ff12137207 */ /* 0x000fc60000000000 */
[C---:B------:R-:W-:Y:S02]  /*09e0*/  IMAD.IADD R21, R0.reuse, 0x1, R21 ;  /* 0x0000000100157824 */ /* 0x040fe400078e0215 */
[----:B------:R-:W-:-:S03]  /*09f0*/  IMAD.IADD R19, R0, 0x1, R19 ;  /* 0x0000000100137824 */ /* 0x000fc600078e0213 */
[----:B-1----:R-:W-:Y:S02]  /*0a00*/  IADD3 R20, P1, PT, R21, UR10, RZ ;  /* 0x0000000a15147c10 */ /* 0x002fe4000ff3e0ff */
[----:B------:R-:W-:Y:S02]  /*0a10*/  IADD3 R18, P0, PT, R19, UR10, RZ ;  /* 0x0000000a13127c10 */ /* 0x000fe4000ff1e0ff */
[----:B------:R-:W-:Y:S02]  /*0a20*/  LEA.HI.X.SX32 R21, R21, UR11, 0x1, P1 ;  /* 0x0000000b15157c11 */ /* 0x000fe400088f0eff */
[----:B------:R-:W-:Y:S02]  /*0a30*/  ISETP.GE.AND P1, PT, R29, UR4, PT ;  /* 0x000000041d007c0c */ /* 0x000fe4000bf26270 */
[----:B------:R-:W-:Y:S01]  /*0a40*/  ISETP.GE.AND P2, PT, R28, UR4, PT ;  /* 0x000000041c007c0c */ /* 0x000fe2000bf46270 */
[----:B------:R-:W2:Y:S01]  /*0a50*/  LDG.E.U8 R33, desc[UR8][R20.64] ;  /* 0x0000000814217981 */ /* 0x000ea2000c1e1100 */
[----:B------:R-:W-:-:S02]  /*0a60*/  LEA.HI.X.SX32 R19, R19, UR11, 0x1, P0 ;  /* 0x0000000b13137c11 */ /* 0x000fc400080f0eff */
[C---:B------:R-:W-:Y:S02]  /*0a70*/  ISETP.GE.AND P0, PT, R29.reuse, RZ, PT ;  /* 0x000000ff1d00720c */ /* 0x040fe40003f06270 */
[-C--:B------:R-:W-:Y:S01]  /*0a80*/  SEL R34, R29, R24.reuse, !P1 ;  /* 0x000000181d227207 */ /* 0x080fe20004800000 */
[----:B------:R0:W3:Y:S01]  /*0a90*/  LDG.E.U8 R31, desc[UR8][R18.64] ;  /* 0x00000008121f7981 */ /* 0x0000e2000c1e1100 */
[C---:B------:R-:W-:Y:S02]  /*0aa0*/  ISETP.GE.AND P1, PT, R28.reuse, RZ, PT ;  /* 0x000000ff1c00720c */ /* 0x040fe40003f26270 */
[----:B------:R-:W-:Y:S02]  /*0ab0*/  SEL R36, R28, R24, !P2 ;  /* 0x000000181c247207 */ /* 0x000fe40005000000 */
[----:B------:R-:W-:Y:S02]  /*0ac0*/  SEL R35, R34, RZ, P0 ;  /* 0x000000ff22237207 */ /* 0x000fe40000000000 */
[----:B------:R-:W-:-:S03]  /*0ad0*/  SEL R37, R36, RZ, P1 ;  /* 0x000000ff24257207 */ /* 0x000fc60000800000 */
[C---:B------:R-:W-:Y:S02]  /*0ae0*/  IMAD.IADD R35, R0.reuse, 0x1, R35 ;  /* 0x0000000100237824 */ /* 0x040fe400078e0223 */
[----:B------:R-:W-:-:S03]  /*0af0*/  IMAD.IADD R37, R0, 0x1, R37 ;  /* 0x0000000100257824 */ /* 0x000fc600078e0225 */
[----:B0-----:R-:W-:Y:S02]  /*0b00*/  IADD3 R18, P0, PT, R35, UR10, RZ ;  /* 0x0000000a23127c10 */ /* 0x001fe4000ff1e0ff */
[----:B------:R-:W-:Y:S02]  /*0b10*/  IADD3 R20, P1, PT, R37, UR10, RZ ;  /* 0x0000000a25147c10 */ /* 0x000fe4000ff3e0ff */
[----:B------:R-:W-:Y:S02]  /*0b20*/  LEA.HI.X.SX32 R19, R35, UR11, 0x1, P0 ;  /* 0x0000000b23137c11 */ /* 0x000fe400080f0eff */
[----:B------:R-:W-:-:S03]  /*0b30*/  LEA.HI.X.SX32 R21, R37, UR11, 0x1, P1 ;  /* 0x0000000b25157c11 */ /* 0x000fc600088f0eff */
[----:B------:R0:W4:Y:S04]  /*0b40*/  LDG.E.U8 R18, desc[UR8][R18.64] ;  /* 0x0000000812127981 */ /* 0x000128000c1e1100 */
[----:B------:R-:W5:Y:S01]  /*0b50*/  LDG.E.U8 R20, desc[UR8][R20.64] ;  /* 0x0000000814147981 */ /* 0x000f62000c1e1100 */
[----:B0-----:R-:W0:Y:S01]  /*0b60*/  LDC R19, c[0x0][0x360] ;  /* 0x0000d800ff137b82 */ /* 0x001e220000000800 */
[----:B------:R-:W-:Y:S01]  /*0b70*/  MOV R35, R3 ;  /* 0x0000000300237202 */ /* 0x000fe20000000f00 */
[----:B------:R-:W-:Y:S02]  /*0b80*/  IMAD.MOV.U32 R34, RZ, RZ, R4 ;  /* 0x000000ffff227224 */ /* 0x000fe400078e0004 */
[C-C-:B------:R-:W-:Y:S02]  /*0b90*/  IMAD R37, R17.reuse, 0x2, R32.reuse ;  /* 0x0000000211257824 */ /* 0x140fe400078e0220 */
[----:B------:R-:W-:-:S02]  /*0ba0*/  IMAD R36, R17, 0x3, R32 ;  /* 0x0000000311247824 */ /* 0x000fc400078e0220 */
[----:B0-----:R-:W-:-:S03]  /*0bb0*/  IMAD.WIDE.U32 R34, R19, 0x4, R34 ;  /* 0x0000000413227825 */ /* 0x001fc600078e0022 */
[----:B------:R-:W-:-:S04]  /*0bc0*/  ISETP.GE.U32.AND P0, PT, R34, UR7, PT ;  /* 0x0000000722007c0c */ /* 0x000fc8000bf06070 */
[----:B------:R-:W-:Y:S02]  /*0bd0*/  ISETP.GE.U32.AND.EX P0, PT, R35, RZ, PT, P0 ;  /* 0x000000ff2300720c */ /* 0x000fe40003f06100 */
[----:B------:R-:W-:Y:S01]  /*0be0*/  IADD3 R2, PT, PT, R2, UR6, R17 ;  /* 0x0000000602027c10 */ /* 0x000fe2000fffe011 */
[----:B------:R-:W-:Y:S02]  /*0bf0*/  IMAD.MOV.U32 R4, RZ, RZ, R34 ;  /* 0x000000ffff047224 */ /* 0x000fe400078e0022 */
[----:B------:R-:W-:Y:S01]  /*0c00*/  IMAD.MOV.U32 R3, RZ, RZ, R35 ;  /* 0x000000ffff037224 */ /* 0x000fe200078e0023 */
[----:B------:R-:W-:Y:S01]  /*0c10*/  IADD3 R2, PT, PT, R2, UR6, R17 ;  /* 0x0000000602027c10 */ /* 0x000fe2000fffe011 */
[C---:B------:R-:W-:Y:S02]  /*0c20*/  IMAD R29, R17.reuse, 0x4, R29 ;  /* 0x00000004111d7824 */ /* 0x040fe400078e021d */
[C---:B------:R-:W-:Y:S02]  /*0c30*/  IMAD R30, R17.reuse, 0x4, R30 ;  /* 0x00000004111e7824 */ /* 0x040fe400078e021e */
[C---:B------:R-:W-:Y:S01]  /*0c40*/  IMAD R28, R17.reuse, 0x4, R28 ;  /* 0x00000004111c7824 */ /* 0x040fe200078e021c */
[----:B---3--:R-:W-:Y:S04]  /*0c50*/  STS.U8 [R32], R31 ;  /* 0x0000001f20007388 */ /* 0x008fe80000000000 */
[----:B--2---:R0:W-:Y:S04]  /*0c60*/  STS.U8 [R32+UR6], R33 ;  /* 0x0000002120007988 */ /* 0x0041e80008000006 */
[----:B----4-:R2:W-:Y:S04]  /*0c70*/  STS.U8 [R37], R18 ;  /* 0x0000001225007388 */ /* 0x0105e80000000000 */
[----:B-----5:R2:W-:Y:S01]  /*0c80*/  STS.U8 [R36], R20 ;  /* 0x0000001424007388 */ /* 0x0205e20000000000 */
[----:B0-----:R-:W-:Y:S01]  /*0c90*/  IMAD R32, R17, 0x4, R32 ;  /* 0x0000000411207824 */ /* 0x001fe200078e0220 */
[----:B------:R-:W-:Y:S06]  /*0ca0*/  @!P0 BRA `(.L_x_27) ;  /* 0xfffffffc00248947 */ /* 0x000fec000383ffff */
.L_x_24:
[----:B------:R-:W-:Y:S05]  /*0cb0*/  BSYNC.RECONVERGENT B1 ;  /* 0x0000000000017941 */ /* 0x000fea0003800200 */
.L_x_23:
[C---:B------:R-:W-:Y:S01]  /*0cc0*/  IADD3 R13, P1, PT, R26.reuse, R13, RZ ;  /* 0x0000000d1a0d7210 */ /* 0x040fe20007f3e0ff */
[C---:B------:R-:W-:Y:S02]  /*0cd0*/  VIADD R0, R26.reuse, 0x2 ;  /* 0x000000021a007836 */ /* 0x040fe40000000000 */
[----:B------:R-:W-:Y:S02]  /*0ce0*/  IMAD.IADD R11, R26, 0x1, R11 ;  /* 0x000000011a0b7824 */ /* 0x000fe400078e020b */
[----:B------:R-:W-:Y:S01]  /*0cf0*/  IMAD.X R10, RZ, RZ, R10, P1 ;  /* 0x000000ffff0a7224 */ /* 0x000fe200008e060a */
[----:B------:R-:W-:-:S04]  /*0d00*/  ISETP.GE.U32.AND P0, PT, R13, R0, PT ;  /* 0x000000000d00720c */ /* 0x000fc80003f06070 */
[----:B------:R-:W-:-:S13]  /*0d10*/  ISETP.GE.U32.AND.EX P0, PT, R10, RZ, PT, P0 ;  /* 0x000000ff0a00720c */ /* 0x000fda0003f06100 */
[----:B------:R-:W-:Y:S05]  /*0d20*/  @!P0 BRA `(.L_x_28) ;  /* 0xfffffff800008947 */ /* 0x000fea000383ffff */
.L_x_19:
[----:B------:R-:W-:Y:S05]  /*0d30*/  BSYNC.RECONVERGENT B0 ;  /* 0x0000000000007941 */ /* 0x000fea0003800200 */
.L_x_18:
[----:B------:R-:W3:Y:S01]  /*0d40*/  LDCU.64 UR12, c[0x0][0x388] ;  /* 0x00007100ff0c77ac */ /* 0x000ee20008000a00 */
[----:B------:R-:W4:Y:S01]  /*0d50*/  S2R R0, SR_TID.Y ;  /* 0x0000000000007919 */ /* 0x000f220000002200 */
[----:B------:R-:W0:Y:S01]  /*0d60*/  S2UR UR5, SR_CgaCtaId ;  /* 0x00000000000579c3 */ /* 0x000e220000008800 */
[----:B------:R-:W-:Y:S01]  /*0d70*/  UMOV UR4, 0x400 ;  /* 0x0000040000047882 */ /* 0x000fe20000000000 */
[----:B------:R-:W4:Y:S01]  /*0d80*/  S2R R3, SR_TID.X ;  /* 0x0000000000037919 */ /* 0x000f220000002100 */
[----:B---3--:R-:W-:-:S05]  /*0d90*/  USHF.R.S32.HI UR10, URZ, 0x1f, UR12 ;  /* 0x0000001fff0a7899 */ /* 0x008fca000801140c */
[----:B------:R-:W-:Y:S01]  /*0da0*/  BAR.SYNC.DEFER_BLOCKING 0x0 ;  /* 0x0000000000007b1d */ /* 0x000fe20000010000 */
[----:B------:R-:W-:Y:S02]  /*0db0*/  ISETP.GE.U32.AND P0, PT, R27, UR13, PT ;  /* 0x0000000d1b007c0c */ /* 0x000fe4000bf06070 */
[----:B------:R-:W-:-:S04]  /*0dc0*/  ISETP.GE.U32.AND P1, PT, R16, UR12, PT ;  /* 0x0000000c10007c0c */ /* 0x000fc8000bf26070 */
[----:B------:R-:W-:Y:S01]  /*0dd0*/  ISETP.GE.U32.OR.EX P0, PT, RZ, UR10, P0, P1 ;  /* 0x0000000aff007c0c */ /* 0x000fe20008706510 */
[----:B0-----:R-:W-:Y:S01]  /*0de0*/  ULEA UR4, UR5, UR4, 0x18 ;  /* 0x0000000405047291 */ /* 0x001fe2000f8ec0ff */
[----:B----4-:R-:W-:-:S05]  /*0df0*/  IMAD R0, R0, UR7, R3 ;  /* 0x0000000700007c24 */ /* 0x010fca000f8e0203 */
[----:B------:R-:W-:-:S06]  /*0e00*/  IADD3 R4, PT, PT, R0, UR4, RZ ;  /* 0x0000000400047c10 */ /* 0x000fcc000fffe0ff */
[----:B------:R-:W-:Y:S05]  /*0e10*/  @P0 EXIT ;  /* 0x000000000000094d */ /* 0x000fea0003800000 */
[----:B------:R-:W0:Y:S01]  /*0e20*/  LDC.64 R2, c[0x4][RZ] ;  /* 0x01000000ff027b82 */ /* 0x000e220000000a00 */
[----:B------:R-:W3:Y:S04]  /*0e30*/  LDS.U8 R5, [R0+UR4] ;  /* 0x0000000400057984 */ /* 0x000ee80008000000 */
[----:B------:R-:W4:Y:S04]  /*0e40*/  LDS.U8 R6, [R0+UR4+0x1] ;  /* 0x0000010400067984 */ /* 0x000f280008000000 */
[----:B------:R4:W1:Y:S04]  /*0e50*/  LDS.U8 R7, [R0+UR4+0x2] ;  /* 0x0000020400077984 */ /* 0x0008680008000000 */
[----:B------:R-:W2:Y:S01]  /*0e60*/  LDS.U8 R8, [R4+UR6+0x2] ;  /* 0x0000020604087984 */ /* 0x000ea20008000000 */
[----:B------:R-:W-:Y:S01]  /*0e70*/  VIADD R14, R4, UR6 ;  /* 0x00000006040e7c36 */ /* 0x000fe20008000000 */
[----:B------:R-:W3:Y:S02]  /*0e80*/  LDCU.128 UR12, c[0x3][URZ] ;  /* 0x00c00000ff0c77ac */ /* 0x000ee40008000c00 */
[----:B------:R-:W2:Y:S01]  /*0e90*/  LDS.U8 R9, [R4+UR6+0x3] ;  /* 0x0000030604097984 */ /* 0x000ea20008000000 */
[----:B------:R-:W3:Y:S03]  /*0ea0*/  LDCU.128 UR20, c[0x3][0x20] ;  /* 0x00c00400ff1477ac */ /* 0x000ee60008000c00 */
[----:B------:R-:W2:Y:S01]  /*0eb0*/  LDS.U8 R10, [R4+UR6+0x4] ;  /* 0x00000406040a7984 */ /* 0x000ea20008000000 */
[----:B------:R-:W2:Y:S03]  /*0ec0*/  LDCU.128 UR24, c[0x3][0x30] ;  /* 0x00c00600ff1877ac */ /* 0x000ea60008000c00 */
[----:B0-----:R0:W2:Y:S01]  /*0ed0*/  LDG.E R12, desc[UR8][R2.64] ;  /* 0x00000008020c7981 */ /* 0x0010a2000c1e1900 */
[----:B------:R-:W-:Y:S01]  /*0ee0*/  IMAD.MOV.U32 R17, RZ, RZ, RZ ;  /* 0x000000ffff117224 */ /* 0x000fe200078e00ff */
[----:B------:R-:W2:Y:S02]  /*0ef0*/  LDCU.128 UR16, c[0x3][0x10] ;  /* 0x00c00200ff1077ac */ /* 0x000ea40008000c00 */
[----:B------:R-:W2:Y:S01]  /*0f00*/  LDS.U8 R11, [R14+UR6+0x4] ;  /* 0x000004060e0b7984 */ /* 0x000ea20008000000 */
[----:B------:R-:W2:Y:S03]  /*0f10*/  LDCU.64 UR10, c[0x3][0x40] ;  /* 0x00c00800ff0a77ac */ /* 0x000ea60008000a00 */
[----:B0-----:R-:W0:Y:S04]  /*0f20*/  LDS.U8 R2, [R14+UR6+0x5] ;  /* 0x000005060e027984 */ /* 0x001e280008000000 */
[----:B------:R-:W0:Y:S01]  /*0f30*/  LDS.U8 R3, [R14+UR6+0x6] ;  /* 0x000006060e037984 */ /* 0x000e220008000000 */
[----:B---3--:R-:W-:-:S02]  /*0f40*/  IMAD R13, R5, UR12, RZ ;  /* 0x0000000c050d7c24 */ /* 0x008fc4000f8e02ff */
[----:B------:R-:W-:Y:S02]  /*0f50*/  IMAD R5, R5, UR21, RZ ;  /* 0x0000001505057c24 */ /* 0x000fe4000f8e02ff */
[C---:B----4-:R-:W-:Y:S01]  /*0f60*/  IMAD R0, R6.reuse, UR13, R13 ;  /* 0x0000000d06007c24 */ /* 0x050fe2000f8e020d */
[----:B------:R-:W3:Y:S01]  /*0f70*/  LDCU.64 UR12, c[0x0][0x390] ;  /* 0x00007200ff0c77ac */ /* 0x000ee20008000a00 */
[----:B------:R-:W-:Y:S02]  /*0f80*/  IMAD R6, R6, UR22, R5 ;  /* 0x0000001606067c24 */ /* 0x000fe4000f8e0205 */
[C---:B-1----:R-:W-:Y:S02]  /*0f90*/  IMAD R5, R7.reuse, UR14, R0 ;  /* 0x0000000e07057c24 */ /* 0x042fe4000f8e0200 */
[----:B------:R-:W-:Y:S02]  /*0fa0*/  IMAD R7, R7, UR23, R6 ;  /* 0x0000001707077c24 */ /* 0x000fe4000f8e0206 */
[----:B--2---:R-:W-:-:S02]  /*0fb0*/  IMAD R0, R8, UR15, R5 ;  /* 0x0000000f08007c24 */ /* 0x004fc4000f8e0205 */
[----:B------:R-:W-:Y:S02]  /*0fc0*/  IMAD R8, R8, UR24, R7 ;  /* 0x0000001808087c24 */ /* 0x000fe4000f8e0207 */
[C---:B------:R-:W-:Y:S02]  /*0fd0*/  IMAD R5, R9.reuse, UR16, R0 ;  /* 0x0000001009057c24 */ /* 0x040fe4000f8e0200 */
[----:B------:R-:W-:Y:S02]  /*0fe0*/  IMAD R9, R9, UR25, R8 ;  /* 0x0000001909097c24 */ /* 0x000fe4000f8e0208 */
[C---:B------:R-:W-:Y:S02]  /*0ff0*/  IMAD R0, R10.reuse, UR17, R5 ;  /* 0x000000110a007c24 */ /* 0x040fe4000f8e0205 */
[----:B------:R-:W-:Y:S02]  /*1000*/  IMAD R10, R10, UR26, R9 ;  /* 0x0000001a0a0a7c24 */ /* 0x000fe4000f8e0209 */
[----:B------:R-:W-:-:S02]  /*1010*/  IMAD R5, R11, UR18, R0 ;  /* 0x000000120b057c24 */ /* 0x000fc4000f8e0200 */
[----:B------:R-:W-:Y:S02]  /*1020*/  IMAD R11, R11, UR27, R10 ;  /* 0x0000001b0b0b7c24 */ /* 0x000fe4000f8e020a */
[C---:B0-----:R-:W-:Y:S02]  /*1030*/  IMAD R0, R2.reuse, UR19, R5 ;  /* 0x0000001302007c24 */ /* 0x041fe4000f8e0205 */
[----:B------:R-:W-:Y:S02]  /*1040*/  IMAD R2, R2, UR10, R11 ;  /* 0x0000000a02027c24 */ /* 0x000fe4000f8e020b */
[C---:B------:R-:W-:Y:S02]  /*1050*/  IMAD R0, R3.reuse, UR20, R0 ;  /* 0x0000001403007c24 */ /* 0x040fe4000f8e0200 */
[----:B------:R-:W-:-:S03]  /*1060*/  IMAD R2, R3, UR11, R2 ;  /* 0x0000000b03027c24 */ /* 0x000fc6000f8e0202 */
[----:B------:R-:W-:Y:S02]  /*1070*/  IABS R0, R0 ;  /* 0x0000000000007213 */ /* 0x000fe40000000000 */
[----:B------:R-:W-:-:S05]  /*1080*/  IABS R5, R2 ;  /* 0x0000000200057213 */ /* 0x000fca0000000000 */
[----:B------:R-:W-:Y:S01]  /*1090*/  IMAD.IADD R5, R5, 0x1, R0 ;  /* 0x0000000105057824 */ /* 0x000fe200078e0200 */
[----:B------:R-:W-:Y:S01]  /*10a0*/  SHF.R.S32.HI R4, RZ, 0x1f, R12 ;  /* 0x0000001fff047819 */ /* 0x000fe2000001140c */
[----:B------:R-:W-:-:S04]  /*10b0*/  IMAD.WIDE.U32 R16, R27, R12, R16 ;  /* 0x0000000c1b107225 */ /* 0x000fc800078e0010 */
[----:B------:R-:W-:Y:S01]  /*10c0*/  IMAD R3, R4, R27, RZ ;  /* 0x0000001b04037224 */ /* 0x000fe200078e02ff */
[----:B---3--:R-:W-:-:S03]  /*10d0*/  LEA R2, P0, R16, UR12, 0x2 ;  /* 0x0000000c10027c11 */ /* 0x008fc6000f8010ff */
[----:B------:R-:W-:-:S05]  /*10e0*/  IMAD.IADD R3, R17, 0x1, R3 ;  /* 0x0000000111037824 */ /* 0x000fca00078e0203 */
[----:B------:R-:W-:-:S05]  /*10f0*/  LEA.HI.X R3, R16, UR13, R3, 0x2, P0 ;  /* 0x0000000d10037c11 */ /* 0x000fca00080f1403 */
[----:B------:R-:W-:Y:S01]  /*1100*/  STG.E desc[UR8][R2.64], R5 ;  /* 0x0000000502007986 */ /* 0x000fe2000c101908 */
[----:B------:R-:W-:Y:S05]  /*1110*/  EXIT ;  /* 0x000000000000794d */ /* 0x000fea0003800000 */
        .weak           $__internal_0_$__cuda_sm20_div_u64
        .type           $__internal_0_$__cuda_sm20_div_u64,@function
        .size           $__internal_0_$__cuda_sm20_div_u64,(.L_x_31 - $__internal_0_$__cuda_sm20_div_u64)
$__internal_0_$__cuda_sm20_div_u64:
[----:B------:R-:W-:Y:S01]  /*1120*/  UMOV UR4, UR6 ;  /* 0x0000000600047c82 */ /* 0x000fe20008000000 */
[----:B------:R-:W-:Y:S02]  /*1130*/  UMOV UR5, URZ ;  /* 0x000000ff00057c82 */ /* 0x000fe40008000000 */
[----:B------:R-:W0:Y:S08]  /*1140*/  I2F.U64.RP R9, UR4 ;  /* 0x0000000400097d12 */ /* 0x000e300008309000 */
[----:B0-----:R-:W0:Y:S02]  /*1150*/  MUFU.RCP R9, R9 ;  /* 0x0000000900097308 */ /* 0x001e240000001000 */
[----:B0-----:R-:W-:-:S06]  /*1160*/  VIADD R4, R9, 0x1ffffffe ;  /* 0x1ffffffe09047836 */ /* 0x001fcc0000000000 */
[----:B------:R-:W0:Y:S02]  /*1170*/  F2I.U64.TRUNC R4, R4 ;  /* 0x0000000400047311 */ /* 0x000e24000020d800 */
[----:B0-----:R-:W-:-:S04]  /*1180*/  IMAD.WIDE.U32 R10, R4, UR6, RZ ;  /* 0x00000006040a7c25 */ /* 0x001fc8000f8e00ff */
[----:B------:R-:W-:Y:S01]  /*1190*/  IMAD R11, R5, UR6, R11 ;  /* 0x00000006050b7c24 */ /* 0x000fe2000f8e020b */
[----:B------:R-:W-:-:S05]  /*11a0*/  IADD3 R15, P0, PT, RZ, -R10, RZ ;  /* 0x8000000aff0f7210 */ /* 0x000fca0007f1e0ff */
[----:B------:R-:W-:-:S04]  /*11b0*/  IMAD.HI.U32 R10, R4, R15, RZ ;  /* 0x0000000f040a7227 */ /* 0x000fc800078e00ff */
[----:B------:R-:W-:Y:S02]  /*11c0*/  IMAD.X R19, RZ, RZ, ~R11, P0 ;  /* 0x000000ffff137224 */ /* 0x000fe400000e0e0b */
[----:B------:R-:W-:Y:S02]  /*11d0*/  IMAD.MOV.U32 R11, RZ, RZ, R4 ;  /* 0x000000ffff0b7224 */ /* 0x000fe400078e0004 */
[-C--:B------:R-:W-:Y:S02]  /*11e0*/  IMAD R21, R5, R19.reuse, RZ ;  /* 0x0000001305157224 */ /* 0x080fe400078e02ff */
[----:B------:R-:W-:-:S04]  /*11f0*/  IMAD.WIDE.U32 R10, P0, R4, R19, R10 ;  /* 0x00000013040a7225 */ /* 0x000fc8000780000a */
[----:B------:R-:W-:-:S04]  /*1200*/  IMAD.HI.U32 R9, R5, R19, RZ ;  /* 0x0000001305097227 */ /* 0x000fc800078e00ff */
[----:B------:R-:W-:-:S04]  /*1210*/  IMAD.HI.U32 R10, P1, R5, R15, R10 ;  /* 0x0000000f050a7227 */ /* 0x000fc8000782000a */
[----:B------:R-:W-:Y:S01]  /*1220*/  IMAD.X R9, R9, 0x1, R5, P0 ;  /* 0x0000000109097824 */ /* 0x000fe200000e0605 */
[----:B------:R-:W-:-:S04]  /*1230*/  IADD3 R11, P2, PT, R21, R10, RZ ;  /* 0x0000000a150b7210 */ /* 0x000fc80007f5e0ff */
[----:B------:R-:W-:Y:S01]  /*1240*/  IADD3.X R9, PT, PT, RZ, RZ, R9, P2, P1 ;  /* 0x000000ffff097210 */ /* 0x000fe200017e2409 */
[----:B------:R-:W-:-:S03]  /*1250*/  IMAD.WIDE.U32 R4, R11, UR6, RZ ;  /* 0x000000060b047c25 */ /* 0x000fc6000f8e00ff */
[----:B------:R-:W-:Y:S01]  /*1260*/  IADD3 R15, P0, PT, RZ, -R4, RZ ;  /* 0x80000004ff0f7210 */ /* 0x000fe20007f1e0ff */
[----:B------:R-:W-:Y:S02]  /*1270*/  IMAD R4, R9, UR6, R5 ;  /* 0x0000000609047c24 */ /* 0x000fe4000f8e0205 */
[----:B------:R-:W-:Y:S02]  /*1280*/  IMAD.MOV.U32 R5, RZ, RZ, RZ ;  /* 0x000000ffff057224 */ /* 0x000fe400078e00ff */
[----:B------:R-:W-:-:S04]  /*1290*/  IMAD.HI.U32 R10, R11, R15, RZ ;  /* 0x0000000f0b0a7227 */ /* 0x000fc800078e00ff */
[----:B------:R-:W-:-:S04]  /*12a0*/  IMAD.X R4, RZ, RZ, ~R4, P0 ;  /* 0x000000ffff047224 */ /* 0x000fc800000e0e04 */
[----:B------:R-:W-:-:S04]  /*12b0*/  IMAD.WIDE.U32 R10, P0, R11, R4, R10 ;  /* 0x000000040b0a7225 */ /* 0x000fc8000780000a */
[C---:B------:R-:W-:Y:S02]  /*12c0*/  IMAD R14, R9.reuse, R4, RZ ;  /* 0x00000004090e7224 */ /* 0x040fe400078e02ff */
[----:B------:R-:W-:-:S04]  /*12d0*/  IMAD.HI.U32 R11, P1, R9, R15, R10 ;  /* 0x0000000f090b7227 */ /* 0x000fc8000782000a */
[----:B------:R-:W-:Y:S01]  /*12e0*/  IMAD.HI.U32 R4, R9, R4, RZ ;  /* 0x0000000409047227 */ /* 0x000fe200078e00ff */
[----:B------:R-:W-:-:S04]  /*12f0*/  IADD3 R11, P2, PT, R14, R11, RZ ;  /* 0x0000000b0e0b7210 */ /* 0x000fc80007f5e0ff */
[----:B------:R-:W-:Y:S01]  /*1300*/  IADD3.X R9, PT, PT, R4, R9, RZ, P0, !PT ;  /* 0x0000000904097210 */ /* 0x000fe200007fe4ff */
[----:B------:R-:W-:-:S03]  /*1310*/  IMAD.HI.U32 R4, R11, R0, RZ ;  /* 0x000000000b047227 */ /* 0x000fc600078e00ff */
[----:B------:R-:W-:Y:S01]  /*1320*/  IADD3.X R9, PT, PT, RZ, RZ, R9, P2, P1 ;  /* 0x000000ffff097210 */ /* 0x000fe200017e2409 */
[----:B------:R-:W-:-:S04]  /*1330*/  IMAD.WIDE.U32 R4, R11, R6, R4 ;  /* 0x000000060b047225 */ /* 0x000fc800078e0004 */
[C---:B------:R-:W-:Y:S02]  /*1340*/  IMAD R11, R9.reuse, R6, RZ ;  /* 0x00000006090b7224 */ /* 0x040fe400078e02ff */
[----:B------:R-:W-:-:S04]  /*1350*/  IMAD.HI.U32 R4, P0, R9, R0, R4 ;  /* 0x0000000009047227 */ /* 0x000fc80007800004 */
[----:B------:R-:W-:Y:S01]  /*1360*/  IMAD.HI.U32 R5, R9, R6, RZ ;  /* 0x0000000609057227 */ /* 0x000fe200078e00ff */
[----:B------:R-:W-:-:S03]  /*1370*/  IADD3 R9, P1, PT, R11, R4, RZ ;  /* 0x000000040b097210 */ /* 0x000fc60007f3e0ff */
[----:B------:R-:W-:-:S04]  /*1380*/  IMAD.X R4, RZ, RZ, R5, P0 ;  /* 0x000000ffff047224 */ /* 0x000fc800000e0605 */
[----:B------:R-:W-:Y:S02]  /*1390*/  IMAD.X R11, RZ, RZ, R4, P1 ;  /* 0x000000ffff0b7224 */ /* 0x000fe400008e0604 */
[----:B------:R-:W-:-:S04]  /*13a0*/  IMAD.WIDE.U32 R4, R9, UR6, RZ ;  /* 0x0000000609047c25 */ /* 0x000fc8000f8e00ff */
[----:B------:R-:W-:Y:S01]  /*13b0*/  IMAD R5, R11, UR6, R5 ;  /* 0x000000060b057c24 */ /* 0x000fe2000f8e0205 */
[----:B------:R-:W-:Y:S02]  /*13c0*/  IADD3 R15, P0, PT, -R4, R0, RZ ;  /* 0x00000000040f7210 */ /* 0x000fe40007f1e1ff */
[----:B------:R-:W-:-:S03]  /*13d0*/  IADD3 R0, P2, PT, R9, 0x1, RZ ;  /* 0x0000000109007810 */ /* 0x000fc60007f5e0ff */
[----:B------:R-:W-:Y:S01]  /*13e0*/  IMAD.X R19, R6, 0x1, ~R5, P0 ;  /* 0x0000000106137824 */ /* 0x000fe200000e0e05 */
[C---:B------:R-:W-:Y:S01]  /*13f0*/  ISETP.GE.U32.AND P0, PT, R15.reuse, UR6, PT ;  /* 0x000000060f007c0c */ /* 0x040fe2000bf06070 */
[----:B------:R-:W-:Y:S01]  /*1400*/  IMAD.X R4, RZ, RZ, R11, P2 ;  /* 0x000000ffff047224 */ /* 0x000fe200010e060b */
[----:B------:R-:W-:Y:S02]  /*1410*/  IADD3 R6, P1, PT, R15, -UR6, RZ ;  /* 0x800000060f067c10 */ /* 0x000fe4000ff3e0ff */
[C---:B------:R-:W-:Y:S02]  /*1420*/  ISETP.GE.U32.AND.EX P0, PT, R19.reuse, RZ, PT, P0 ;  /* 0x000000ff1300720c */ /* 0x040fe40003f06100 */
[----:B------:R-:W-:Y:S02]  /*1430*/  IADD3.X R10, PT, PT, R19, -0x1, RZ, P1, !PT ;  /* 0xffffffff130a7810 */ /* 0x000fe40000ffe4ff */
[----:B------:R-:W-:Y:S02]  /*1440*/  SEL R6, R6, R15, P0 ;  /* 0x0000000f06067207 */ /* 0x000fe40000000000 */
[----:B------:R-:W-:-:S02]  /*1450*/  SEL R5, R0, R9, P0 ;  /* 0x0000000900057207 */ /* 0x000fc40000000000 */
[----:B------:R-:W-:Y:S02]  /*1460*/  SEL R9, R10, R19, P0 ;  /* 0x000000130a097207 */ /* 0x000fe40000000000 */
[----:B------:R-:W-:Y:S02]  /*1470*/  SEL R4, R4, R11, P0 ;  /* 0x0000000b04047207 */ /* 0x000fe40000000000 */
[----:B------:R-:W-:Y:S02]  /*1480*/  ISETP.GE.U32.AND P0, PT, R6, UR6, PT ;  /* 0x0000000606007c0c */ /* 0x000fe4000bf06070 */
[----:B------:R-:W-:Y:S02]  /*1490*/  IADD3 R0, P2, PT, R5, 0x1, RZ ;  /* 0x0000000105007810 */ /* 0x000fe40007f5e0ff */
[----:B------:R-:W-:Y:S02]  /*14a0*/  ISETP.GE.U32.AND.EX P0, PT, R9, RZ, PT, P0 ;  /* 0x000000ff0900720c */ /* 0x000fe40003f06100 */
[----:B------:R-:W-:Y:S01]  /*14b0*/  ISETP.NE.U32.AND P1, PT, RZ, UR6, PT ;  /* 0x00000006ff007c0c */ /* 0x000fe2000bf25070 */
[----:B------:R-:W-:Y:S01]  /*14c0*/  IMAD.X R9, RZ, RZ, R4, P2 ;  /* 0x000000ffff097224 */ /* 0x000fe200010e0604 */
[----:B------:R-:W-:Y:S01]  /*14d0*/  SEL R0, R0, R5, P0 ;  /* 0x0000000500007207 */ /* 0x000fe20000000000 */
[----:B------:R-:W-:Y:S01]  /*14e0*/  IMAD.MOV.U32 R5, RZ, RZ, 0x0 ;  /* 0x00000000ff057424 */ /* 0x000fe200078e00ff */
[----:B------:R-:W-:-:S02]  /*14f0*/  ISETP.NE.AND.EX P1, PT, RZ, RZ, PT, P1 ;  /* 0x000000ffff00720c */ /* 0x000fc40003f25310 */
[----:B------:R-:W-:Y:S01]  /*1500*/  SEL R9, R9, R4, P0 ;  /* 0x0000000409097207 */ /* 0x000fe20000000000 */
[----:B------:R-:W-:Y:S01]  /*1510*/  IMAD.MOV.U32 R4, RZ, RZ, R2 ;  /* 0x000000ffff047224 */ /* 0x000fe200078e0002 */
[----:B------:R-:W-:Y:S02]  /*1520*/  SEL R0, R0, 0xffffffff, P1 ;  /* 0xffffffff00007807 */ /* 0x000fe40000800000 */
[----:B------:R-:W-:Y:S01]  /*1530*/  SEL R9, R9, 0xffffffff, P1 ;  /* 0xffffffff09097807 */ /* 0x000fe20000800000 */
[----:B------:R-:W-:Y:S06]  /*1540*/  RET.REL.NODEC R4 `(_Z21pixelsImportantKernelPhiiPi) ;  /* 0xffffffe804ac7950 */ /* 0x000fec0003c3ffff */
.L_x_29:
        /* <DEDUP_REMOVED lines=11> */
.L_x_31:


//--------------------- .text._Z14Rgb2GrayKernelP6uchar3iiPh --------------------------
	.section	.text._Z14Rgb2GrayKernelP6uchar3iiPh,"ax",@progbits
	.align	128
        .global         _Z14Rgb2GrayKernelP6uchar3iiPh
        .type           _Z14Rgb2GrayKernelP6uchar3iiPh,@function
        .size           _Z14Rgb2GrayKernelP6uchar3iiPh,(.L_x_35 - _Z14Rgb2GrayKernelP6uchar3iiPh)
        .other          _Z14Rgb2GrayKernelP6uchar3iiPh,@"STO_CUDA_ENTRY STV_DEFAULT"
_Z14Rgb2GrayKernelP6uchar3iiPh:
.text._Z14Rgb2GrayKernelP6uchar3iiPh:
[----:B------:R-:W-:Y:S01]  /*0000*/  LDC R1, c[0x0][0x37c] ;  /* 0x0000df00ff017b82 */ /* 0x000fe20000000800 */
[----:B------:R-:W0:Y:S07]  /*0010*/  S2R R3, SR_TID.X ;  /* 0x0000000000037919 */ /* 0x000e2e0000002100 */
[----:B------:R-:W1:Y:S01]  /*0020*/  LDC R5, c[0x0][0x364] ;  /* 0x0000d900ff057b82 */ /* 0x000e620000000800 */
[----:B------:R-:W2:Y:S01]  /*0030*/  LDCU.64 UR6, c[0x0][0x388] ;  /* 0x00007100ff0677ac */ /* 0x000ea20008000a00 */
[----:B------:R-:W1:Y:S06]  /*0040*/  S2R R0, SR_TID.Y ;  /* 0x0000000000007919 */ /* 0x000e6c0000002200 */
[----:B------:R-:W0:Y:S08]  /*0050*/  S2UR UR5, SR_CTAID.X ;  /* 0x00000000000579c3 */ /* 0x000e300000002500 */
[----:B------:R-:W0:Y:S08]  /*0060*/  LDC R2, c[0x0][0x360] ;  /* 0x0000d800ff027b82 */ /* 0x000e300000000800 */
[----:B------:R-:W1:Y:S01]  /*0070*/  S2UR UR4, SR_CTAID.Y ;  /* 0x00000000000479c3 */ /* 0x000e620000002600 */
[----:B0-----:R-:W-:Y:S01]  /*0080*/  IMAD R2, R2, UR5, R3 ;  /* 0x0000000502027c24 */ /* 0x001fe2000f8e0203 */
[----:B--2---:R-:W-:Y:S01]  /*0090*/  USHF.R.S32.HI UR5, URZ, 0x1f, UR6 ;  /* 0x0000001fff057899 */ /* 0x004fe20008011406 */
[----:B------:R-:W-:-:S03]  /*00a0*/  HFMA2 R3, -RZ, RZ, 0, 0 ;  /* 0x00000000ff037431 */ /* 0x000fc600000001ff */
[----:B------:R-:W-:Y:S01]  /*00b0*/  ISETP.GE.U32.AND P0, PT, R2, UR6, PT ;  /* 0x0000000602007c0c */ /* 0x000fe2000bf06070 */
[----:B-1----:R-:W-:-:S03]  /*00c0*/  IMAD R5, R5, UR4, R0 ;  /* 0x0000000405057c24 */ /* 0x002fc6000f8e0200 */
[----:B------:R-:W-:Y:S01]  /*00d0*/  ISETP.GE.U32.AND.EX P0, PT, RZ, UR5, PT, P0 ;  /* 0x00000005ff007c0c */ /* 0x000fe2000bf06100 */
[----:B------:R-:W-:-:S03]  /*00e0*/  IMAD R7, R5, UR5, RZ ;  /* 0x0000000505077c24 */ /* 0x000fc6000f8e02ff */
[C---:B------:R-:W-:Y:S01]  /*00f0*/  ISETP.GE.U32.OR P0, PT, R5.reuse, UR7, P0 ;  /* 0x0000000705007c0c */ /* 0x040fe20008706470 */
[----:B------:R-:W-:-:S12]  /*0100*/  IMAD.WIDE.U32 R2, R5, UR6, R2 ;  /* 0x0000000605027c25 */ /* 0x000fd8000f8e0002 */
[----:B------:R-:W-:Y:S05]  /*0110*/  @P0 EXIT ;  /* 0x000000000000094d */ /* 0x000fea0003800000 */
[----:B------:R-:W0:Y:S01]  /*0120*/  LDC.64 R4, c[0x0][0x380] ;  /* 0x0000e000ff047b82 */ /* 0x000e220000000a00 */
[----:B------:R-:W1:Y:S01]  /*0130*/  LDCU.64 UR4, c[0x0][0x358] ;  /* 0x00006b00ff0477ac */ /* 0x000e620008000a00 */
[----:B------:R-:W-:Y:S01]  /*0140*/  IADD3 R8, PT, PT, R3, R7, RZ ;  /* 0x0000000703087210 */ /* 0x000fe20007ffe0ff */
[----:B------:R-:W2:Y:S04]  /*0150*/  LDCU.64 UR6, c[0x0][0x390] ;  /* 0x00007200ff0677ac */ /* 0x000ea80008000a00 */
[----:B------:R-:W-:Y:S02]  /*0160*/  IMAD R3, R8, 0x3, RZ ;  /* 0x0000000308037824 */ /* 0x000fe400078e02ff */
[----:B0-----:R-:W-:-:S05]  /*0170*/  IMAD.WIDE.U32 R4, R2, 0x3, R4 ;  /* 0x0000000302047825 */ /* 0x001fca00078e0004 */
[----:B------:R-:W-:-:S05]  /*0180*/  IADD3 R5, PT, PT, R5, R3, RZ ;  /* 0x0000000305057210 */ /* 0x000fca0007ffe0ff */
[----:B-1----:R-:W3:Y:S04]  /*0190*/  LDG.E.U8 R3, desc[UR4][R4.64+0x1] ;  /* 0x0000010404037981 */ /* 0x002ee8000c1e1100 */
[----:B------:R-:W4:Y:S04]  /*01a0*/  LDG.E.U8 R0, desc[UR4][R4.64] ;  /* 0x0000000404007981 */ /* 0x000f28000c1e1100 */
[----:B------:R-:W5:Y:S01]  /*01b0*/  LDG.E.U8 R6, desc[UR4][R4.64+0x2] ;  /* 0x0000020404067981 */ /* 0x000f62000c1e1100 */
[----:B--2---:R-:W-:Y:S02]  /*01c0*/  IADD3 R2, P0, PT, R2, UR6, RZ ;  /* 0x0000000602027c10 */ /* 0x004fe4000ff1e0ff */
[----:B---3--:R-:W-:-:S02]  /*01d0*/  I2FP.F32.U32 R3, R3 ;  /* 0x0000000300037245 */ /* 0x008fc40000201000 */
[----:B----4-:R-:W-:-:S03]  /*01e0*/  I2FP.F32.U32 R0, R0 ;  /* 0x0000000000007245 */ /* 0x010fc60000201000 */
[----:B------:R-:W-:Y:S01]  /*01f0*/  FMUL R3, R3, 0.58700001239776611328 ;  /* 0x3f1645a203037820 */ /* 0x000fe20000400000 */
[----:B-----5:R-:W-:-:S03]  /*0200*/  I2FP.F32.U32 R7, R6 ;  /* 0x0000000600077245 */ /* 0x020fc60000201000 */
[----:B------:R-:W-:Y:S01]  /*0210*/  FFMA R0, R0, 0.29899999499320983887, R3 ;  /* 0x3e99168700007823 */ /* 0x000fe20000000003 */
[----:B------:R-:W-:-:S03]  /*0220*/  IADD3.X R3, PT, PT, R8, UR7, RZ, P0, !PT ;  /* 0x0000000708037c10 */ /* 0x000fc600087fe4ff */
[----:B------:R-:W-:-:S04]  /*0230*/  FFMA R0, R7, 0.11400000005960464478, R0 ;  /* 0x3de978d507007823 */ /* 0x000fc80000000000 */
[----:B------:R-:W0:Y:S02]  /*0240*/  F2I.U32.TRUNC.NTZ R7, R0 ;  /* 0x0000000000077305 */ /* 0x000e24000020f000 */
[----:B0-----:R-:W-:Y:S01]  /*0250*/  STG.E.U8 desc[UR4][R2.64], R7 ;  /* 0x0000000702007986 */ /* 0x001fe2000c101104 */
[----:B------:R-:W-:Y:S05]  /*0260*/  EXIT ;  /* 0x000000000000794d */ /* 0x000fea0003800000 */
.L_x_30:
        /* <DEDUP_REMOVED lines=9> */
.L_x_35:


//--------------------- .nv.shared._Z16seamsScoreKernelPiS_iii --------------------------
	.section	.nv.shared._Z16seamsScoreKernelPiS_iii,"aw",@nobits
	.sectionflags	@""
	.align	16
	.zero		1024


//--------------------- .nv.shared.reserved.0     --------------------------
	.section	.nv.shared.reserved.0,"aw",@nobits
	.weak		__nv_reservedSMEM_offset_0_alias
	.size		__nv_reservedSMEM_offset_0_alias, 0, 64
	.other		__nv_reservedSMEM_offset_0_alias,@"STO_CUDA_RESERVED_SHARED STV_DEFAULT"
__nv_reservedSMEM_offset_0_alias:
	.zero		0
	.zero		64


//--------------------- .nv.global                --------------------------
	.section	.nv.global,"aw",@nobits
	.align	4
.nv.global:
	.type		d_originalWidth,@object
	.size		d_originalWidth,(.L_2 - d_originalWidth)
d_originalWidth:
	.zero		4
.L_2:


//--------------------- .nv.shared._Z13carvingKernelPiP6uchar3PhS_i --------------------------
	.section	.nv.shared._Z13carvingKernelPiP6uchar3PhS_i,"aw",@nobits
	.sectionflags	@""
	.align	16
	.zero		1024


//--------------------- .nv.shared._Z21pixelsImportantKernelPhiiPi --------------------------
	.section	.nv.shared._Z21pixelsImportantKernelPhiiPi,"aw",@nobits
	.sectionflags	@""
	.align	16
	.zero		1024


//--------------------- .nv.shared._Z14Rgb2GrayKernelP6uchar3iiPh --------------------------
	.section	.nv.shared._Z14Rgb2GrayKernelP6uchar3iiPh,"aw",@nobits
	.sectionflags	@""
	.align	16
	.zero		1024


//--------------------- .nv.constant0._Z16seamsScoreKernelPiS_iii --------------------------
	.section	.nv.constant0._Z16seamsScoreKernelPiS_iii,"a",@progbits
	.sectionflags	@""
	.align	4
.nv.constant0._Z16seamsScoreKernelPiS_iii:
	.zero		924


//--------------------- .nv.constant0._Z13carvingKernelPiP6uchar3PhS_i --------------------------
	.section	.nv.constant0._Z13carvingKernelPiP6uchar3PhS_i,"a",@progbits
	.sectionflags	@""
	.align	4
.nv.constant0._Z13carvingKernelPiP6uchar3PhS_i:
	.zero		932


//--------------------- .nv.constant0._Z21pixelsImportantKernelPhiiPi --------------------------
	.section	.nv.constant0._Z21pixelsImportantKernelPhiiPi,"a",@progbits
	.sectionflags	@""
	.align	4
.nv.constant0._Z21pixelsImportantKernelPhiiPi:
	.zero		920


//--------------------- .nv.constant0._Z14Rgb2GrayKernelP6uchar3iiPh --------------------------
	.section	.nv.constant0._Z14Rgb2GrayKernelP6uchar3iiPh,"a",@progbits
	.sectionflags	@""
	.align	4
.nv.constant0._Z14Rgb2GrayKernelP6uchar3iiPh:
	.zero		920


//--------------------- SYMBOLS --------------------------

	.type		.nv.reservedSmem.offset0,@object
	.size		.nv.reservedSmem.offset0,0x4
	.type		.nv.reservedSmem.cap,@object
	.size		.nv.reservedSmem.cap,0x4
